	.headerflags	@"EF_CUDA_TEXMODE_UNIFIED EF_CUDA_64BIT_ADDRESS EF_CUDA_SM80 EF_CUDA_VIRTUAL_SM(EF_CUDA_SM80)"
	.elftype	@"ET_EXEC"


//--------------------- .nv.info                  --------------------------
	.section	.nv.info,"",@"SHT_CUDA_INFO"
	.align	4


	//----- nvinfo : EIATTR_REGCOUNT
	.align		4
        /*0000*/ 	.byte	0x04, 0x2f
        /*0002*/ 	.short	(.L_1 - .L_0)
	.align		4
.L_0:
        /*0004*/ 	.word	index@(candidate7)
        /*0008*/ 	.word	0x000000a8


	//----- nvinfo : EIATTR_MAX_STACK_SIZE
	.align		4
.L_1:
        /*000c*/ 	.byte	0x04, 0x23
        /*000e*/ 	.short	(.L_3 - .L_2)
	.align		4
.L_2:
        /*0010*/ 	.word	index@(candidate7)
        /*0014*/ 	.word	0x00000000


	//----- nvinfo : EIATTR_MIN_STACK_SIZE
	.align		4
.L_3:
        /*0018*/ 	.byte	0x04, 0x12
        /*001a*/ 	.short	(.L_5 - .L_4)
	.align		4
.L_4:
        /*001c*/ 	.word	index@(candidate7)
        /*0020*/ 	.word	0x00000000


	//----- nvinfo : EIATTR_FRAME_SIZE
	.align		4
.L_5:
        /*0024*/ 	.byte	0x04, 0x11
        /*0026*/ 	.short	(.L_7 - .L_6)
	.align		4
.L_6:
        /*0028*/ 	.word	index@(candidate7)
        /*002c*/ 	.word	0x00000000
.L_7:


//--------------------- .nv.info.candidate7       --------------------------
	.section	.nv.info.candidate7,"",@"SHT_CUDA_INFO"
	.align	4


	//----- nvinfo : EIATTR_CUDA_API_VERSION
	.align		4
        /*0000*/ 	.byte	0x04, 0x37
        /*0002*/ 	.short	(.L_9 - .L_8)
.L_8:
        /*0004*/ 	.word	0x00000075


	//----- nvinfo : EIATTR_SW2861232_WAR
	.align		4
.L_9:
        /*0008*/ 	.byte	0x01, 0x35
	.zero		2


	//----- nvinfo : EIATTR_PARAM_CBANK
	.align		4
        /*000c*/ 	.byte	0x04, 0x0a
        /*000e*/ 	.short	(.L_11 - .L_10)
	.align		4
.L_10:
        /*0010*/ 	.word	index@(.nv.constant0.candidate7)
        /*0014*/ 	.short	0x0160
        /*0016*/ 	.short	0x0018


	//----- nvinfo : EIATTR_CBANK_PARAM_SIZE
	.align		4
.L_11:
        /*0018*/ 	.byte	0x03, 0x19
        /*001a*/ 	.short	0x0018


	//----- nvinfo : EIATTR_KPARAM_INFO
	.align		4
        /*001c*/ 	.byte	0x04, 0x17
        /*001e*/ 	.short	(.L_13 - .L_12)
.L_12:
        /*0020*/ 	.word	0x00000000
        /*0024*/ 	.short	0x0002
        /*0026*/ 	.short	0x0010
        /*0028*/ 	.byte	0x00, 0xf0, 0x21, 0x00


	//----- nvinfo : EIATTR_KPARAM_INFO
	.align		4
.L_13:
        /*002c*/ 	.byte	0x04, 0x17
        /*002e*/ 	.short	(.L_15 - .L_14)
.L_14:
        /*0030*/ 	.word	0x00000000
        /*0034*/ 	.short	0x0001
        /*0036*/ 	.short	0x0008
        /*0038*/ 	.byte	0x00, 0xf0, 0x21, 0x00


	//----- nvinfo : EIATTR_KPARAM_INFO
	.align		4
.L_15:
        /*003c*/ 	.byte	0x04, 0x17
        /*003e*/ 	.short	(.L_17 - .L_16)
.L_16:
        /*0040*/ 	.word	0x00000000
        /*0044*/ 	.short	0x0000
        /*0046*/ 	.short	0x0000
        /*0048*/ 	.byte	0x00, 0xf0, 0x21, 0x00


	//----- nvinfo : EIATTR_MAXREG_COUNT
	.align		4
.L_17:
        /*004c*/ 	.byte	0x03, 0x1b
        /*004e*/ 	.short	0x00ff


	//----- nvinfo : EIATTR_EXIT_INSTR_OFFSETS
	.align		4
        /*0050*/ 	.byte	0x04, 0x1c
        /*0052*/ 	.short	(.L_19 - .L_18)


	//   ....[0]....
.L_18:
        /*0054*/ 	.word	0x00006a40


	//----- nvinfo : EIATTR_MAX_THREADS
	.align		4
.L_19:
        /*0058*/ 	.byte	0x04, 0x05
        /*005a*/ 	.short	(.L_21 - .L_20)
.L_20:
        /*005c*/ 	.word	0x00000080
        /*0060*/ 	.word	0x00000001
        /*0064*/ 	.word	0x00000001
.L_21:


//--------------------- .nv.rel.action            --------------------------
	.section	.nv.rel.action,"",@"SHT_CUDA_RELOCINFO"
	.align	8
	.sectionentsize	8
        /*0000*/ 	.byte	0x4b, 0x00, 0x00, 0x00, 0x00, 0x00, 0x00, 0x00, 0x00, 0x02, 0x02, 0x08, 0x10, 0x0a, 0x2f, 0x22
        /* <DEDUP_REMOVED lines=13> */


//--------------------- .nv.constant0.candidate7  --------------------------
	.section	.nv.constant0.candidate7,"a",@progbits
	.align	4
.nv.constant0.candidate7:
	.zero		376


//--------------------- .text.candidate7          --------------------------
	.section	.text.candidate7,"ax",@progbits
	.sectionflags	@"SHF_BARRIERS=1"
	.sectioninfo	@"SHI_REGISTERS=168"
	.align	128
        .global         candidate7
        .type           candidate7,@function
        .size           candidate7,(.L_x_7 - candidate7)
        .other          candidate7,@"STO_CUDA_ENTRY STV_DEFAULT"
candidate7:
.text.candidate7:
[----:B------:R-:W-:-:S02]  /*0000*/  MOV R1, c[0x0][0x28] ;  /* 0x00000a0000017a02 */ /* 0x000fc40000000f00 */
[----:B------:R-:W0:Y:S01]  /*0010*/  S2R R139, SR_CTAID.X ;  /* 0x00000000008b7919 */ /* 0x000e220000002500 */
[----:B------:R-:W-:Y:S01]  /*0020*/  HFMA2.MMA R138, -RZ, RZ, 0, 0 ;  /* 0x00000000ff8a7435 */ /* 0x000fe200000001ff */
[----:B------:R-:W-:Y:S01]  /*0030*/  CS2R R140, SRZ ;  /* 0x00000000008c7805 */ /* 0x000fe2000001ff00 */
[----:B------:R-:W-:Y:S01]  /*0040*/  HFMA2.MMA R161, -RZ, RZ, 0, 0 ;  /* 0x00000000ffa17435 */ /* 0x000fe200000001ff */
[----:B------:R-:W1:Y:S01]  /*0050*/  S2R R25, SR_TID.X ;  /* 0x0000000000197919 */ /* 0x000e620000002100 */
[----:B------:R-:W-:Y:S01]  /*0060*/  HFMA2.MMA R137, -RZ, RZ, 0, 0 ;  /* 0x00000000ff897435 */ /* 0x000fe200000001ff */
[----:B------:R-:W-:Y:S01]  /*0070*/  MOV R157, RZ ;  /* 0x000000ff009d7202 */ /* 0x000fe20000000f00 */
        /* <DEDUP_REMOVED lines=10> */
[----:B------:R-:W-:Y:S01]  /*0120*/  ULDC.64 UR4, c[0x0][0x118] ;  /* 0x0000460000047ab9 */ /* 0x000fe20000000a00 */
[----:B0-----:R-:W-:-:S04]  /*0130*/  IMAD.HI R0, R139, 0x5397829d, RZ ;  /* 0x5397829d8b007827 */ /* 0x001fc800078e02ff */
[----:B------:R-:W-:Y:S01]  /*0140*/  IMAD.HI R27, R139, -0x6db6db6d, R138 ;  /* 0x924924938b1b7827 */ /* 0x000fe200078e028a */
[----:B------:R-:W-:Y:S02]  /*0150*/  SHF.R.U32.HI R3, RZ, 0x1f, R0 ;  /* 0x0000001fff037819 */ /* 0x000fe40000011600 */
[C---:B-1----:R-:W-:Y:S01]  /*0160*/  IADD3 R24, R25.reuse, 0x80, RZ ;  /* 0x0000008019187810 */ /* 0x042fe20007ffe0ff */
[C---:B------:R-:W-:Y:S01]  /*0170*/  IMAD.HI R38, R25.reuse, 0x2aaaaaab, RZ ;  /* 0x2aaaaaab19267827 */ /* 0x040fe200078e02ff */
[C---:B------:R-:W-:Y:S02]  /*0180*/  IADD3 R23, R25.reuse, 0x100, RZ ;  /* 0x0000010019177810 */ /* 0x040fe40007ffe0ff */
[C---:B------:R-:W-:Y:S02]  /*0190*/  IADD3 R22, R25.reuse, 0x180, RZ ;  /* 0x0000018019167810 */ /* 0x040fe40007ffe0ff */
[----:B------:R-:W-:Y:S01]  /*01a0*/  IADD3 R21, R25, 0x200, RZ ;  /* 0x0000020019157810 */ /* 0x000fe20007ffe0ff */
[----:B------:R-:W-:Y:S01]  /*01b0*/  IMAD.HI R2, R23, 0x2aaaaaab, RZ ;  /* 0x2aaaaaab17027827 */ /* 0x000fe200078e02ff */
[----:B------:R-:W-:-:S02]  /*01c0*/  LEA.HI.SX32 R138, R0, R3, 0x1c ;  /* 0x00000003008a7211 */ /* 0x000fc400078fe2ff */
[----:B------:R-:W-:Y:S01]  /*01d0*/  SHF.R.U32.HI R0, RZ, 0x1f, R27 ;  /* 0x0000001fff007819 */ /* 0x000fe2000001161b */
[----:B------:R-:W-:Y:S01]  /*01e0*/  IMAD.HI R3, R24, 0x2aaaaaab, RZ ;  /* 0x2aaaaaab18037827 */ /* 0x000fe200078e02ff */
[----:B------:R-:W-:Y:S02]  /*01f0*/  SHF.R.U32.HI R5, RZ, 0x1f, R38 ;  /* 0x0000001fff057819 */ /* 0x000fe40000011626 */
[----:B------:R-:W-:Y:S01]  /*0200*/  LEA.HI.SX32 R27, R27, R0, 0x1e ;  /* 0x000000001b1b7211 */ /* 0x000fe200078ff2ff */
[----:B------:R-:W-:Y:S01]  /*0210*/  IMAD.HI R4, R22, 0x2aaaaaab, RZ ;  /* 0x2aaaaaab16047827 */ /* 0x000fe200078e02ff */
[----:B------:R-:W-:Y:S02]  /*0220*/  LEA.HI.SX32 R38, R38, R5, 0x1c ;  /* 0x0000000526267211 */ /* 0x000fe400078fe2ff */
[----:B------:R-:W-:Y:S01]  /*0230*/  SHF.R.U32.HI R0, RZ, 0x1f, R3 ;  /* 0x0000001fff007819 */ /* 0x000fe20000011603 */
[----:B------:R-:W-:Y:S01]  /*0240*/  IMAD.HI R6, R21, 0x2aaaaaab, RZ ;  /* 0x2aaaaaab15067827 */ /* 0x000fe200078e02ff */
[----:B------:R-:W-:-:S02]  /*0250*/  SHF.R.U32.HI R5, RZ, 0x1f, R2 ;  /* 0x0000001fff057819 */ /* 0x000fc40000011602 */
[----:B------:R-:W-:Y:S01]  /*0260*/  SHF.R.U32.HI R7, RZ, 0x1f, R4 ;  /* 0x0000001fff077819 */ /* 0x000fe20000011604 */
[----:B------:R-:W-:Y:S01]  /*0270*/  IMAD R136, R27, -0x7, R139 ;  /* 0xfffffff91b887824 */ /* 0x000fe200078e028b */
[C---:B------:R-:W-:Y:S01]  /*0280*/  IADD3 R20, R25.reuse, 0x280, RZ ;  /* 0x0000028019147810 */ /* 0x040fe20007ffe0ff */
[----:B------:R-:W-:Y:S01]  /*0290*/  IMAD R38, R38, -0x60, R25 ;  /* 0xffffffa026267824 */ /* 0x000fe200078e0219 */
[----:B------:R-:W-:Y:S02]  /*02a0*/  SHF.R.U32.HI R9, RZ, 0x1f, R6 ;  /* 0x0000001fff097819 */ /* 0x000fe40000011606 */
[----:B------:R-:W-:Y:S02]  /*02b0*/  IADD3 R19, R25, 0x300, RZ ;  /* 0x0000030019137810 */ /* 0x000fe40007ffe0ff */
[----:B------:R-:W-:Y:S02]  /*02c0*/  LEA.HI.SX32 R3, R3, R0, 0x1c ;  /* 0x0000000003037211 */ /* 0x000fe400078fe2ff */
[----:B------:R-:W-:-:S02]  /*02d0*/  IADD3 R18, R25, 0x380, RZ ;  /* 0x0000038019127810 */ /* 0x000fc40007ffe0ff */
[----:B------:R-:W-:Y:S01]  /*02e0*/  LEA.HI.SX32 R0, R2, R5, 0x1c ;  /* 0x0000000502007211 */ /* 0x000fe200078fe2ff */
[----:B------:R-:W-:Y:S01]  /*02f0*/  IMAD R24, R3, -0x60, R24 ;  /* 0xffffffa003187824 */ /* 0x000fe200078e0218 */
[C---:B------:R-:W-:Y:S01]  /*0300*/  IADD3 R17, R25.reuse, 0x400, RZ ;  /* 0x0000040019117810 */ /* 0x040fe20007ffe0ff */
[----:B------:R-:W-:Y:S01]  /*0310*/  IMAD.HI R8, R18, 0x2aaaaaab, RZ ;  /* 0x2aaaaaab12087827 */ /* 0x000fe200078e02ff */
[----:B------:R-:W-:Y:S02]  /*0320*/  LEA.HI.SX32 R5, R4, R7, 0x1c ;  /* 0x0000000704057211 */ /* 0x000fe400078fe2ff */
[----:B------:R-:W-:Y:S01]  /*0330*/  LEA.HI.SX32 R2, R6, R9, 0x1c ;  /* 0x0000000906027211 */ /* 0x000fe200078fe2ff */
[----:B------:R-:W-:Y:S01]  /*0340*/  IMAD.HI R7, R20, 0x2aaaaaab, RZ ;  /* 0x2aaaaaab14077827 */ /* 0x000fe200078e02ff */
[----:B------:R-:W-:Y:S02]  /*0350*/  SHF.R.U32.HI R11, RZ, 0x1f, R8 ;  /* 0x0000001fff0b7819 */ /* 0x000fe40000011608 */
[----:B------:R-:W-:Y:S01]  /*0360*/  IADD3 R16, R25, 0x480, RZ ;  /* 0x0000048019107810 */ /* 0x000fe20007ffe0ff */
[----:B------:R-:W-:Y:S01]  /*0370*/  IMAD.HI R6, R19, 0x2aaaaaab, RZ ;  /* 0x2aaaaaab13067827 */ /* 0x000fe200078e02ff */
[----:B------:R-:W-:-:S02]  /*0380*/  SHF.R.U32.HI R4, RZ, 0x1f, R7 ;  /* 0x0000001fff047819 */ /* 0x000fc40000011607 */
[----:B------:R-:W-:Y:S01]  /*0390*/  IADD3 R15, R25, 0x500, RZ ;  /* 0x00000500190f7810 */ /* 0x000fe20007ffe0ff */
[----:B------:R-:W-:Y:S01]  /*03a0*/  IMAD.HI R10, R17, 0x2aaaaaab, RZ ;  /* 0x2aaaaaab110a7827 */ /* 0x000fe200078e02ff */
[----:B------:R-:W-:Y:S02]  /*03b0*/  SHF.R.U32.HI R9, RZ, 0x1f, R6 ;  /* 0x0000001fff097819 */ /* 0x000fe40000011606 */
[----:B------:R-:W-:Y:S01]  /*03c0*/  LEA.HI.SX32 R7, R7, R4, 0x1c ;  /* 0x0000000407077211 */ /* 0x000fe200078fe2ff */
[----:B------:R-:W-:Y:S01]  /*03d0*/  IMAD.HI R29, R16, 0x2aaaaaab, RZ ;  /* 0x2aaaaaab101d7827 */ /* 0x000fe200078e02ff */
[----:B------:R-:W-:Y:S02]  /*03e0*/  SHF.R.U32.HI R13, RZ, 0x1f, R10 ;  /* 0x0000001fff0d7819 */ /* 0x000fe4000001160a */
[----:B------:R-:W-:Y:S01]  /*03f0*/  LEA.HI.SX32 R4, R6, R9, 0x1c ;  /* 0x0000000906047211 */ /* 0x000fe200078fe2ff */
[----:B------:R-:W-:Y:S01]  /*0400*/  IMAD.HI R32, R15, 0x2aaaaaab, RZ ;  /* 0x2aaaaaab0f207827 */ /* 0x000fe200078e02ff */
[----:B------:R-:W-:-:S02]  /*0410*/  LEA.HI.SX32 R9, R8, R11, 0x1c ;  /* 0x0000000b08097211 */ /* 0x000fc400078fe2ff */
[----:B------:R-:W-:Y:S01]  /*0420*/  LEA.HI.SX32 R8, R10, R13, 0x1c ;  /* 0x0000000d0a087211 */ /* 0x000fe200078fe2ff */
[----:B------:R-:W-:Y:S01]  /*0430*/  IMAD R20, R7, -0x60, R20 ;  /* 0xffffffa007147824 */ /* 0x000fe200078e0214 */
[----:B------:R-:W-:Y:S01]  /*0440*/  IADD3 R14, R25, 0x580, RZ ;  /* 0x00000580190e7810 */ /* 0x000fe20007ffe0ff */
[----:B------:R-:W-:Y:S01]  /*0450*/  IMAD R18, R9, -0x60, R18 ;  /* 0xffffffa009127824 */ /* 0x000fe200078e0212 */
[C---:B------:R-:W-:Y:S01]  /*0460*/  IADD3 R13, R25.reuse, 0x600, RZ ;  /* 0x00000600190d7810 */ /* 0x040fe20007ffe0ff */
[----:B------:R-:W-:Y:S01]  /*0470*/  IMAD R17, R8, -0x60, R17 ;  /* 0xffffffa008117824 */ /* 0x000fe200078e0211 */
[----:B------:R-:W-:Y:S01]  /*0480*/  SHF.R.U32.HI R6, RZ, 0x1f, R29 ;  /* 0x0000001fff067819 */ /* 0x000fe2000001161d */
[----:B------:R-:W-:Y:S01]  /*0490*/  IMAD.HI R57, R14, 0x2aaaaaab, RZ ;  /* 0x2aaaaaab0e397827 */ /* 0x000fe200078e02ff */
[C---:B------:R-:W-:Y:S02]  /*04a0*/  IADD3 R12, R25.reuse, 0x680, RZ ;  /* 0x00000680190c7810 */ /* 0x040fe40007ffe0ff */
[----:B------:R-:W-:Y:S01]  /*04b0*/  IADD3 R11, R25, 0x700, RZ ;  /* 0x00000700190b7810 */ /* 0x000fe20007ffe0ff */
[----:B------:R-:W-:Y:S01]  /*04c0*/  IMAD.HI R60, R13, 0x2aaaaaab, RZ ;  /* 0x2aaaaaab0d3c7827 */ /* 0x000fe200078e02ff */
[----:B------:R-:W-:-:S02]  /*04d0*/  LEA.HI.SX32 R29, R29, R6, 0x1c ;  /* 0x000000061d1d7211 */ /* 0x000fc400078fe2ff */
[----:B------:R-:W-:Y:S01]  /*04e0*/  SHF.R.U32.HI R31, RZ, 0x1f, R32 ;  /* 0x0000001fff1f7819 */ /* 0x000fe20000011620 */
[----:B------:R-:W-:Y:S01]  /*04f0*/  IMAD.HI R59, R12, 0x2aaaaaab, RZ ;  /* 0x2aaaaaab0c3b7827 */ /* 0x000fe200078e02ff */
[----:B------:R-:W-:Y:S02]  /*0500*/  SHF.R.U32.HI R6, RZ, 0x1f, R57 ;  /* 0x0000001fff067819 */ /* 0x000fe40000011639 */
[----:B------:R-:W-:Y:S01]  /*0510*/  SHF.R.U32.HI R33, RZ, 0x1f, R60 ;  /* 0x0000001fff217819 */ /* 0x000fe2000001163c */
[----:B------:R-:W-:Y:S01]  /*0520*/  IMAD.HI R62, R11, 0x2aaaaaab, RZ ;  /* 0x2aaaaaab0b3e7827 */ /* 0x000fe200078e02ff */
[----:B------:R-:W-:Y:S02]  /*0530*/  IADD3 R10, R25, 0x780, RZ ;  /* 0x00000780190a7810 */ /* 0x000fe40007ffe0ff */
[----:B------:R-:W-:Y:S01]  /*0540*/  LEA.HI.SX32 R32, R32, R31, 0x1c ;  /* 0x0000001f20207211 */ /* 0x000fe200078fe2ff */
[----:B------:R-:W-:Y:S01]  /*0550*/  IMAD R16, R29, -0x60, R16 ;  /* 0xffffffa01d107824 */ /* 0x000fe200078e0210 */
[----:B------:R-:W-:Y:S01]  /*0560*/  LEA.HI.SX32 R57, R57, R6, 0x1c ;  /* 0x0000000639397211 */ /* 0x000fe200078fe2ff */
[----:B------:R-:W-:Y:S01]  /*0570*/  IMAD.HI R63, R10, 0x2aaaaaab, RZ ;  /* 0x2aaaaaab0a3f7827 */ /* 0x000fe200078e02ff */
[----:B------:R-:W-:-:S02]  /*0580*/  LEA.HI.SX32 R60, R60, R33, 0x1c ;  /* 0x000000213c3c7211 */ /* 0x000fc400078fe2ff */
[----:B------:R-:W-:Y:S01]  /*0590*/  SHF.R.U32.HI R26, RZ, 0x1f, R59 ;  /* 0x0000001fff1a7819 */ /* 0x000fe2000001163b */
[----:B------:R-:W-:Y:S01]  /*05a0*/  IMAD R15, R32, -0x60, R15 ;  /* 0xffffffa0200f7824 */ /* 0x000fe200078e020f */
[----:B------:R-:W-:Y:S01]  /*05b0*/  SHF.R.U32.HI R31, RZ, 0x1f, R62 ;  /* 0x0000001fff1f7819 */ /* 0x000fe2000001163e */
[----:B------:R-:W-:Y:S01]  /*05c0*/  IMAD R23, R0, -0x60, R23 ;  /* 0xffffffa000177824 */ /* 0x000fe200078e0217 */
[----:B------:R-:W-:Y:S01]  /*05d0*/  IADD3 R6, R25, 0x800, RZ ;  /* 0x0000080019067810 */ /* 0x000fe20007ffe0ff */
[----:B------:R-:W-:Y:S01]  /*05e0*/  IMAD R14, R57, -0x60, R14 ;  /* 0xffffffa0390e7824 */ /* 0x000fe200078e020e */
[----:B------:R-:W-:Y:S01]  /*05f0*/  IADD3 R33, R25, 0x880, RZ ;  /* 0x0000088019217810 */ /* 0x000fe20007ffe0ff */
[----:B------:R-:W-:Y:S01]  /*0600*/  IMAD R22, R5, -0x60, R22 ;  /* 0xffffffa005167824 */ /* 0x000fe200078e0216 */
[----:B------:R-:W-:Y:S01]  /*0610*/  LEA.HI.SX32 R59, R59, R26, 0x1c ;  /* 0x0000001a3b3b7211 */ /* 0x000fe200078fe2ff */
[----:B------:R-:W-:Y:S01]  /*0620*/  IMAD R21, R2, -0x60, R21 ;  /* 0xffffffa002157824 */ /* 0x000fe200078e0215 */
[----:B------:R-:W-:Y:S01]  /*0630*/  LEA.HI.SX32 R62, R62, R31, 0x1c ;  /* 0x0000001f3e3e7211 */ /* 0x000fe200078fe2ff */
[----:B------:R-:W-:Y:S01]  /*0640*/  IMAD.HI R31, R6, 0x2aaaaaab, RZ ;  /* 0x2aaaaaab061f7827 */ /* 0x000fe200078e02ff */
[----:B------:R-:W-:-:S02]  /*0650*/  IADD3 R30, R25, 0x900, RZ ;  /* 0x00000900191e7810 */ /* 0x000fc40007ffe0ff */
[----:B------:R-:W-:Y:S01]  /*0660*/  SHF.R.U32.HI R26, RZ, 0x1f, R63 ;  /* 0x0000001fff1a7819 */ /* 0x000fe2000001163f */
[----:B------:R-:W-:Y:S01]  /*0670*/  IMAD.HI R35, R33, 0x2aaaaaab, RZ ;  /* 0x2aaaaaab21237827 */ /* 0x000fe200078e02ff */
[----:B------:R-:W-:Y:S02]  /*0680*/  SHF.R.U32.HI R34, RZ, 0x1f, R31 ;  /* 0x0000001fff227819 */ /* 0x000fe4000001161f */
[----:B------:R-:W-:Y:S01]  /*0690*/  LEA.HI.SX32 R63, R63, R26, 0x1c ;  /* 0x0000001a3f3f7211 */ /* 0x000fe200078fe2ff */
[----:B------:R-:W-:Y:S01]  /*06a0*/  IMAD.HI R36, R30, 0x2aaaaaab, RZ ;  /* 0x2aaaaaab1e247827 */ /* 0x000fe200078e02ff */
[----:B------:R-:W-:Y:S02]  /*06b0*/  SHF.R.U32.HI R26, RZ, 0x1f, R35 ;  /* 0x0000001fff1a7819 */ /* 0x000fe40000011623 */
[----:B------:R-:W-:Y:S01]  /*06c0*/  IADD3 R58, R25, 0xa00, RZ ;  /* 0x00000a00193a7810 */ /* 0x000fe20007ffe0ff */
[----:B------:R-:W-:Y:S01]  /*06d0*/  IMAD R12, R59, -0x60, R12 ;  /* 0xffffffa03b0c7824 */ /* 0x000fe200078e020c */
[----:B------:R-:W-:Y:S01]  /*06e0*/  LEA.HI.SX32 R69, R31, R34, 0x1c ;  /* 0x000000221f457211 */ /* 0x000fe200078fe2ff */
[----:B------:R-:W-:Y:S01]  /*06f0*/  IMAD R13, R60, -0x60, R13 ;  /* 0xffffffa03c0d7824 */ /* 0x000fe200078e020d */
[----:B------:R-:W-:Y:S01]  /*0700*/  LEA.HI.SX32 R70, R35, R26, 0x1c ;  /* 0x0000001a23467211 */ /* 0x000fe200078fe2ff */
[----:B------:R-:W-:Y:S01]  /*0710*/  IMAD.HI R26, R58, 0x2aaaaaab, RZ ;  /* 0x2aaaaaab3a1a7827 */ /* 0x000fe200078e02ff */
[----:B------:R-:W-:-:S02]  /*0720*/  SHF.R.U32.HI R31, RZ, 0x1f, R36 ;  /* 0x0000001fff1f7819 */ /* 0x000fc40000011624 */
[----:B------:R-:W-:Y:S01]  /*0730*/  SHF.R.S32.HI R132, RZ, 0x3, R25 ;  /* 0x00000003ff847819 */ /* 0x000fe20000011419 */
[----:B------:R-:W-:Y:S01]  /*0740*/  IMAD R9, R69, -0x60, R6 ;  /* 0xffffffa045097824 */ /* 0x000fe200078e0206 */
[----:B------:R-:W-:Y:S01]  /*0750*/  LEA.HI.SX32 R71, R36, R31, 0x1c ;  /* 0x0000001f24477211 */ /* 0x000fe200078fe2ff */
[----:B------:R-:W-:Y:S01]  /*0760*/  IMAD R8, R70, -0x60, R33 ;  /* 0xffffffa046087824 */ /* 0x000fe200078e0221 */
[----:B------:R-:W-:Y:S01]  /*0770*/  SHF.R.U32.HI R31, RZ, 0x1f, R26 ;  /* 0x0000001fff1f7819 */ /* 0x000fe2000001161a */
[----:B------:R-:W-:Y:S01]  /*0780*/  IMAD.HI R65, R132, 0x66666667, RZ ;  /* 0x6666666784417827 */ /* 0x000fe200078e02ff */
[----:B------:R-:W-:Y:S02]  /*0790*/  IADD3 R28, R25, 0x980, RZ ;  /* 0x00000980191c7810 */ /* 0x000fe40007ffe0ff */
[----:B------:R-:W-:Y:S01]  /*07a0*/  LEA.HI.SX32 R75, R26, R31, 0x1c ;  /* 0x0000001f1a4b7211 */ /* 0x000fe200078fe2ff */
[----:B------:R-:W-:Y:S01]  /*07b0*/  IMAD R7, R71, -0x60, R30 ;  /* 0xffffffa047077824 */ /* 0x000fe200078e021e */
[----:B------:R-:W-:Y:S01]  /*07c0*/  SHF.R.U32.HI R26, RZ, 0x1f, R65 ;  /* 0x0000001fff1a7819 */ /* 0x000fe20000011641 */
[----:B------:R-:W-:Y:S01]  /*07d0*/  IMAD.HI R37, R28, 0x2aaaaaab, RZ ;  /* 0x2aaaaaab1c257827 */ /* 0x000fe200078e02ff */
[----:B------:R-:W-:-:S02]  /*07e0*/  MOV R33, 0x300 ;  /* 0x0000030000217802 */ /* 0x000fc40000000f00 */
[----:B------:R-:W-:Y:S01]  /*07f0*/  LEA.HI.SX32 R65, R65, R26, 0x1e ;  /* 0x0000001a41417211 */ /* 0x000fe200078ff2ff */
[----:B------:R-:W-:Y:S01]  /*0800*/  IMAD R5, R75, -0x60, R58 ;  /* 0xffffffa04b057824 */ /* 0x000fe200078e023a */
[----:B------:R-:W-:Y:S01]  /*0810*/  SHF.R.S32.HI R26, RZ, 0x4, R25 ;  /* 0x00000004ff1a7819 */ /* 0x000fe20000011419 */
[----:B------:R-:W-:Y:S01]  /*0820*/  IMAD R0, R132, R33, 0x2800 ;  /* 0x0000280084007424 */ /* 0x000fe200078e0221 */
[----:B------:R-:W-:Y:S01]  /*0830*/  SHF.R.U32.HI R34, RZ, 0x1f, R37 ;  /* 0x0000001fff227819 */ /* 0x000fe20000011625 */
[----:B------:R-:W-:Y:S01]  /*0840*/  IMAD R11, R62, -0x60, R11 ;  /* 0xffffffa03e0b7824 */ /* 0x000fe200078e020b */
[C---:B------:R-:W-:Y:S01]  /*0850*/  IADD3 R29, R26.reuse, 0x10, RZ ;  /* 0x000000101a1d7810 */ /* 0x040fe20007ffe0ff */
[C---:B------:R-:W-:Y:S01]  /*0860*/  IMAD.HI R128, R26.reuse, 0x66666667, RZ ;  /* 0x666666671a807827 */ /* 0x040fe200078e02ff */
[C---:B------:R-:W-:Y:S02]  /*0870*/  IADD3 R30, R26.reuse, 0x18, RZ ;  /* 0x000000181a1e7810 */ /* 0x040fe40007ffe0ff */
[----:B------:R-:W-:Y:S01]  /*0880*/  IADD3 R32, R26, 0x20, RZ ;  /* 0x000000201a207810 */ /* 0x000fe20007ffe0ff */
[----:B------:R-:W-:Y:S01]  /*0890*/  IMAD.HI R29, R29, 0x66666667, RZ ;  /* 0x666666671d1d7827 */ /* 0x000fe200078e02ff */
[----:B------:R-:W-:-:S02]  /*08a0*/  LEA.HI.SX32 R73, R37, R34, 0x1c ;  /* 0x0000002225497211 */ /* 0x000fc400078fe2ff */
[----:B------:R-:W-:Y:S01]  /*08b0*/  IADD3 R33, R26, 0x28, RZ ;  /* 0x000000281a217810 */ /* 0x000fe20007ffe0ff */
[----:B------:R-:W-:Y:S01]  /*08c0*/  IMAD.HI R30, R30, 0x66666667, RZ ;  /* 0x666666671e1e7827 */ /* 0x000fe200078e02ff */
[----:B------:R-:W-:Y:S02]  /*08d0*/  SHF.R.S32.HI R122, RZ, 0x1, R29 ;  /* 0x00000001ff7a7819 */ /* 0x000fe4000001141d */
[----:B------:R-:W-:Y:S01]  /*08e0*/  IADD3 R72, R25, 0xa80, RZ ;  /* 0x00000a8019487810 */ /* 0x000fe20007ffe0ff */
[----:B------:R-:W-:Y:S01]  /*08f0*/  IMAD.HI R32, R32, 0x66666667, RZ ;  /* 0x6666666720207827 */ /* 0x000fe200078e02ff */
[----:B------:R-:W-:Y:S02]  /*0900*/  SHF.R.S32.HI R119, RZ, 0x1, R30 ;  /* 0x00000001ff777819 */ /* 0x000fe4000001141e */
[----:B------:R-:W-:Y:S01]  /*0910*/  LEA.HI R122, R29, R122, RZ, 0x1 ;  /* 0x0000007a1d7a7211 */ /* 0x000fe200078f08ff */
[----:B------:R-:W-:Y:S01]  /*0920*/  IMAD R6, R73, -0x60, R28 ;  /* 0xffffffa049067824 */ /* 0x000fe200078e021c */
[----:B------:R-:W-:Y:S01]  /*0930*/  IADD3 R28, R26, 0x8, RZ ;  /* 0x000000081a1c7810 */ /* 0x000fe20007ffe0ff */
[----:B------:R-:W-:Y:S01]  /*0940*/  IMAD.HI R33, R33, 0x66666667, RZ ;  /* 0x6666666721217827 */ /* 0x000fe200078e02ff */
[----:B------:R-:W-:-:S02]  /*0950*/  LEA.HI R119, R30, R119, RZ, 0x1 ;  /* 0x000000771e777211 */ /* 0x000fc400078f08ff */
[----:B------:R-:W-:Y:S01]  /*0960*/  SHF.R.S32.HI R29, RZ, 0x1, R32 ;  /* 0x00000001ff1d7819 */ /* 0x000fe20000011420 */
[----:B------:R-:W-:Y:S01]  /*0970*/  IMAD.HI R28, R28, 0x66666667, RZ ;  /* 0x666666671c1c7827 */ /* 0x000fe200078e02ff */
[----:B------:R-:W-:Y:S02]  /*0980*/  IADD3 R30, R26, 0x30, RZ ;  /* 0x000000301a1e7810 */ /* 0x000fe40007ffe0ff */
[----:B------:R-:W-:Y:S01]  /*0990*/  LEA.HI R116, R32, R29, RZ, 0x1 ;  /* 0x0000001d20747211 */ /* 0x000fe200078f08ff */
[----:B------:R-:W-:Y:S01]  /*09a0*/  IMAD.HI R34, R72, 0x2aaaaaab, RZ ;  /* 0x2aaaaaab48227827 */ /* 0x000fe200078e02ff */
[----:B------:R-:W-:Y:S02]  /*09b0*/  IADD3 R29, R26, 0x40, RZ ;  /* 0x000000401a1d7810 */ /* 0x000fe40007ffe0ff */
[----:B------:R-:W-:Y:S01]  /*09c0*/  SHF.R.S32.HI R125, RZ, 0x1, R28 ;  /* 0x00000001ff7d7819 */ /* 0x000fe2000001141c */
[----:B------:R-:W-:Y:S01]  /*09d0*/  IMAD.HI R30, R30, 0x66666667, RZ ;  /* 0x666666671e1e7827 */ /* 0x000fe200078e02ff */
[----:B------:R-:W-:-:S02]  /*09e0*/  IADD3 R32, R26, 0x48, RZ ;  /* 0x000000481a207810 */ /* 0x000fc40007ffe0ff */
[----:B------:R-:W-:Y:S01]  /*09f0*/  LEA.HI R125, R28, R125, RZ, 0x1 ;  /* 0x0000007d1c7d7211 */ /* 0x000fe200078f08ff */
[----:B------:R-:W-:Y:S01]  /*0a00*/  IMAD.HI R104, R29, 0x66666667, RZ ;  /* 0x666666671d687827 */ /* 0x000fe200078e02ff */
[----:B------:R-:W-:Y:S02]  /*0a10*/  IADD3 R57, R26, 0x38, RZ ;  /* 0x000000381a397810 */ /* 0x000fe40007ffe0ff */
[----:B------:R-:W-:Y:S01]  /*0a20*/  SHF.R.S32.HI R29, RZ, 0x1, R30 ;  /* 0x00000001ff1d7819 */ /* 0x000fe2000001141e */
[----:B------:R-:W-:Y:S01]  /*0a30*/  IMAD.HI R32, R32, 0x66666667, RZ ;  /* 0x6666666720207827 */ /* 0x000fe200078e02ff */
[----:B------:R-:W-:Y:S02]  /*0a40*/  SHF.R.S32.HI R28, RZ, 0x1, R33 ;  /* 0x00000001ff1c7819 */ /* 0x000fe40000011421 */
[----:B------:R-:W-:Y:S01]  /*0a50*/  SHF.R.U32.HI R31, RZ, 0x1f, R34 ;  /* 0x0000001fff1f7819 */ /* 0x000fe20000011622 */
[----:B------:R-:W-:Y:S01]  /*0a60*/  IMAD.HI R57, R57, 0x66666667, RZ ;  /* 0x6666666739397827 */ /* 0x000fe200078e02ff */
[----:B------:R-:W-:-:S02]  /*0a70*/  IADD3 R121, R132, 0x40, RZ ;  /* 0x0000004084797810 */ /* 0x000fc40007ffe0ff */
[----:B------:R-:W-:Y:S01]  /*0a80*/  LEA.HI R110, R30, R29, RZ, 0x1 ;  /* 0x0000001d1e6e7211 */ /* 0x000fe200078f08ff */
[----:B------:R-:W-:Y:S01]  /*0a90*/  IMAD R10, R63, -0x60, R10 ;  /* 0xffffffa03f0a7824 */ /* 0x000fe200078e020a */
[----:B------:R-:W-:Y:S01]  /*0aa0*/  LEA.HI R113, R33, R28, RZ, 0x1 ;  /* 0x0000001c21717211 */ /* 0x000fe200078f08ff */
[----:B------:R-:W-:Y:S01]  /*0ab0*/  IMAD.HI R48, R121, 0x66666667, RZ ;  /* 0x6666666779307827 */ /* 0x000fe200078e02ff */
[----:B------:R-:W-:Y:S02]  /*0ac0*/  SHF.R.S32.HI R29, RZ, 0x1, R104 ;  /* 0x00000001ff1d7819 */ /* 0x000fe40000011468 */
[----:B------:R-:W-:Y:S01]  /*0ad0*/  IADD3 R33, R26, 0x50, RZ ;  /* 0x000000501a217810 */ /* 0x000fe20007ffe0ff */
[----:B------:R-:W-:Y:S01]  /*0ae0*/  IMAD R19, R4, -0x60, R19 ;  /* 0xffffffa004137824 */ /* 0x000fe200078e0213 */
[----:B------:R-:W-:Y:S02]  /*0af0*/  SHF.R.S32.HI R101, RZ, 0x1, R32 ;  /* 0x00000001ff657819 */ /* 0x000fe40000011420 */
[----:B------:R-:W-:Y:S01]  /*0b00*/  IADD3 R74, R25, 0xb00, RZ ;  /* 0x00000b00194a7810 */ /* 0x000fe20007ffe0ff */
[----:B------:R-:W-:Y:S01]  /*0b10*/  IMAD.HI R33, R33, 0x66666667, RZ ;  /* 0x6666666721217827 */ /* 0x000fe200078e02ff */
[----:B------:R-:W-:-:S02]  /*0b20*/  LEA.HI.SX32 R77, R34, R31, 0x1c ;  /* 0x0000001f224d7211 */ /* 0x000fc400078fe2ff */
[----:B------:R-:W-:Y:S01]  /*0b30*/  SHF.R.S32.HI R31, RZ, 0x1, R128 ;  /* 0x00000001ff1f7819 */ /* 0x000fe20000011480 */
[----:B------:R-:W-:Y:S01]  /*0b40*/  IMAD.HI R35, R74, 0x2aaaaaab, RZ ;  /* 0x2aaaaaab4a237827 */ /* 0x000fe200078e02ff */
[----:B------:R-:W-:Y:S02]  /*0b50*/  IADD3 R115, R132, 0x60, RZ ;  /* 0x0000006084737810 */ /* 0x000fe40007ffe0ff */
[----:B------:R-:W-:Y:S01]  /*0b60*/  LEA.HI R104, R104, R29, RZ, 0x1 ;  /* 0x0000001d68687211 */ /* 0x000fe200078f08ff */
[----:B------:R-:W-:Y:S01]  /*0b70*/  IMAD R4, R77, -0x60, R72 ;  /* 0xffffffa04d047824 */ /* 0x000fe200078e0248 */
[----:B------:R-:W-:Y:S01]  /*0b80*/  SHF.R.S32.HI R28, RZ, 0x1, R57 ;  /* 0x00000001ff1c7819 */ /* 0x000fe20000011439 */
[----:B------:R-:W-:Y:S01]  /*0b90*/  IMAD.HI R50, R115, 0x66666667, RZ ;  /* 0x6666666773327827 */ /* 0x000fe200078e02ff */
[----:B------:R-:W-:Y:S02]  /*0ba0*/  LEA.HI R101, R32, R101, RZ, 0x1 ;  /* 0x0000006520657211 */ /* 0x000fe400078f08ff */
[----:B------:R-:W-:-:S02]  /*0bb0*/  IADD3 R29, R26, 0x60, RZ ;  /* 0x000000601a1d7810 */ /* 0x000fc40007ffe0ff */
[----:B------:R-:W-:Y:S02]  /*0bc0*/  IADD3 R32, R26, 0x70, RZ ;  /* 0x000000701a207810 */ /* 0x000fe40007ffe0ff */
[----:B------:R-:W-:Y:S01]  /*0bd0*/  IADD3 R124, R132, 0x30, RZ ;  /* 0x00000030847c7810 */ /* 0x000fe20007ffe0ff */
[----:B------:R-:W-:Y:S01]  /*0be0*/  IMAD.HI R29, R29, 0x66666667, RZ ;  /* 0x666666671d1d7827 */ /* 0x000fe200078e02ff */
[----:B------:R-:W-:Y:S02]  /*0bf0*/  LEA.HI R128, R128, R31, RZ, 0x1 ;  /* 0x0000001f80807211 */ /* 0x000fe400078f08ff */
[----:B------:R-:W-:Y:S01]  /*0c00*/  SHF.R.U32.HI R31, RZ, 0x1f, R48 ;  /* 0x0000001fff1f7819 */ /* 0x000fe20000011630 */
[----:B------:R-:W-:Y:S01]  /*0c10*/  IMAD.HI R32, R32, 0x66666667, RZ ;  /* 0x6666666720207827 */ /* 0x000fe200078e02ff */
[----:B------:R-:W-:Y:S02]  /*0c20*/  IADD3 R109, R132, 0x80, RZ ;  /* 0x00000080846d7810 */ /* 0x000fe40007ffe0ff */
[----:B------:R-:W-:Y:S01]  /*0c30*/  LEA.HI R107, R57, R28, RZ, 0x1 ;  /* 0x0000001c396b7211 */ /* 0x000fe200078f08ff */
[----:B------:R-:W-:Y:S01]  /*0c40*/  IMAD.HI R45, R124, 0x66666667, RZ ;  /* 0x666666677c2d7827 */ /* 0x000fe200078e02ff */
[----:B------:R-:W-:-:S02]  /*0c50*/  IADD3 R28, R26, 0x58, RZ ;  /* 0x000000581a1c7810 */ /* 0x000fc40007ffe0ff */
[----:B------:R-:W-:Y:S01]  /*0c60*/  SHF.R.S32.HI R98, RZ, 0x1, R33 ;  /* 0x00000001ff627819 */ /* 0x000fe20000011421 */
[----:B------:R-:W-:Y:S01]  /*0c70*/  IMAD.HI R54, R109, 0x66666667, RZ ;  /* 0x666666676d367827 */ /* 0x000fe200078e02ff */
[----:B------:R-:W-:Y:S02]  /*0c80*/  SHF.R.U32.HI R36, RZ, 0x1f, R35 ;  /* 0x0000001fff247819 */ /* 0x000fe40000011623 */
[----:B------:R-:W-:Y:S01]  /*0c90*/  IADD3 R112, R132, 0x70, RZ ;  /* 0x0000007084707810 */ /* 0x000fe20007ffe0ff */
[----:B------:R-:W-:Y:S01]  /*0ca0*/  IMAD.HI R28, R28, 0x66666667, RZ ;  /* 0x666666671c1c7827 */ /* 0x000fe200078e02ff */
[----:B------:R-:W-:Y:S02]  /*0cb0*/  LEA.HI.SX32 R48, R48, R31, 0x1e ;  /* 0x0000001f30307211 */ /* 0x000fe400078ff2ff */
[----:B------:R-:W-:Y:S01]  /*0cc0*/  IADD3 R30, R26, 0x68, RZ ;  /* 0x000000681a1e7810 */ /* 0x000fe20007ffe0ff */
[----:B------:R-:W-:Y:S01]  /*0cd0*/  IMAD.HI R51, R112, 0x66666667, RZ ;  /* 0x6666666770337827 */ /* 0x000fe200078e02ff */
[----:B------:R-:W-:-:S02]  /*0ce0*/  SHF.R.U32.HI R31, RZ, 0x1f, R50 ;  /* 0x0000001fff1f7819 */ /* 0x000fc40000011632 */
[----:B------:R-:W-:Y:S01]  /*0cf0*/  IADD3 R103, R132, 0xa0, RZ ;  /* 0x000000a084677810 */ /* 0x000fe20007ffe0ff */
[----:B------:R-:W-:Y:S01]  /*0d00*/  IMAD.HI R30, R30, 0x66666667, RZ ;  /* 0x666666671e1e7827 */ /* 0x000fe200078e02ff */
[----:B------:R-:W-:Y:S02]  /*0d10*/  LEA.HI R98, R33, R98, RZ, 0x1 ;  /* 0x0000006221627211 */ /* 0x000fe400078f08ff */
[----:B------:R-:W-:Y:S01]  /*0d20*/  IADD3 R57, R26, 0x78, RZ ;  /* 0x000000781a397810 */ /* 0x000fe20007ffe0ff */
[----:B------:R-:W-:Y:S01]  /*0d30*/  IMAD.HI R56, R103, 0x66666667, RZ ;  /* 0x6666666767387827 */ /* 0x000fe200078e02ff */
[----:B------:R-:W-:Y:S02]  /*0d40*/  SHF.R.S32.HI R92, RZ, 0x1, R29 ;  /* 0x00000001ff5c7819 */ /* 0x000fe4000001141d */
[----:B------:R-:W-:Y:S01]  /*0d50*/  SHF.R.S32.HI R33, RZ, 0x1, R32 ;  /* 0x00000001ff217819 */ /* 0x000fe20000011420 */
[----:B------:R-:W-:Y:S01]  /*0d60*/  IMAD.HI R57, R57, 0x66666667, RZ ;  /* 0x6666666739397827 */ /* 0x000fe200078e02ff */
[----:B------:R-:W-:-:S02]  /*0d70*/  IADD3 R61, R25, 0xb80, RZ ;  /* 0x00000b80193d7810 */ /* 0x000fc40007ffe0ff */
[----:B------:R-:W-:Y:S01]  /*0d80*/  LEA.HI.SX32 R79, R35, R36, 0x1c ;  /* 0x00000024234f7211 */ /* 0x000fe200078fe2ff */
[----:B------:R-:W-:Y:S01]  /*0d90*/  IMAD R121, R48, -0xa, R121 ;  /* 0xfffffff630797824 */ /* 0x000fe200078e0279 */
[----:B------:R-:W-:Y:S01]  /*0da0*/  IADD3 R130, R132, 0x10, RZ ;  /* 0x0000001084827810 */ /* 0x000fe20007ffe0ff */
[----:B------:R-:W-:Y:S01]  /*0db0*/  IMAD.HI R37, R61, 0x2aaaaaab, RZ ;  /* 0x2aaaaaab3d257827 */ /* 0x000fe200078e02ff */
[----:B------:R-:W-:Y:S02]  /*0dc0*/  SHF.R.U32.HI R36, RZ, 0x1f, R45 ;  /* 0x0000001fff247819 */ /* 0x000fe4000001162d */
[----:B------:R-:W-:Y:S01]  /*0dd0*/  LEA.HI.SX32 R50, R50, R31, 0x1e ;  /* 0x0000001f32327211 */ /* 0x000fe200078ff2ff */
[----:B------:R-:W-:Y:S01]  /*0de0*/  IMAD.HI R41, R130, 0x66666667, RZ ;  /* 0x6666666782297827 */ /* 0x000fe200078e02ff */
[----:B------:R-:W-:Y:S02]  /*0df0*/  IADD3 R127, R132, 0x20, RZ ;  /* 0x00000020847f7810 */ /* 0x000fe40007ffe0ff */
[----:B------:R-:W-:Y:S01]  /*0e00*/  SHF.R.U32.HI R31, RZ, 0x1f, R54 ;  /* 0x0000001fff1f7819 */ /* 0x000fe20000011636 */
[----:B------:R-:W-:Y:S01]  /*0e10*/  IMAD R115, R50, -0xa, R115 ;  /* 0xfffffff632737824 */ /* 0x000fe200078e0273 */
[----:B------:R-:W-:Y:S01]  /*0e20*/  IADD3 R97, R132, 0xc0, RZ ;  /* 0x000000c084617810 */ /* 0x000fe20007ffe0ff */
[----:B------:R-:W-:Y:S01]  /*0e30*/  IMAD.HI R44, R127, 0x66666667, RZ ;  /* 0x666666677f2c7827 */ /* 0x000fe200078e02ff */
[----:B------:R-:W-:-:S02]  /*0e40*/  LEA.HI R92, R29, R92, RZ, 0x1 ;  /* 0x0000005c1d5c7211 */ /* 0x000fc400078f08ff */
[----:B------:R-:W-:Y:S01]  /*0e50*/  SHF.R.S32.HI R95, RZ, 0x1, R28 ;  /* 0x00000001ff5f7819 */ /* 0x000fe2000001141c */
[----:B------:R-:W-:Y:S01]  /*0e60*/  IMAD.HI R52, R97, 0x66666667, RZ ;  /* 0x6666666761347827 */ /* 0x000fe200078e02ff */
[----:B------:R-:W-:Y:S02]  /*0e70*/  LEA.HI R86, R32, R33, RZ, 0x1 ;  /* 0x0000002120567211 */ /* 0x000fe400078f08ff */
[C---:B------:R-:W-:Y:S01]  /*0e80*/  IADD3 R29, R26.reuse, 0x80, RZ ;  /* 0x000000801a1d7810 */ /* 0x040fe20007ffe0ff */
[----:B------:R-:W-:Y:S01]  /*0e90*/  IMAD R3, R79, -0x60, R74 ;  /* 0xffffffa04f037824 */ /* 0x000fe200078e024a */
[----:B------:R-:W-:Y:S02]  /*0ea0*/  IADD3 R32, R26, 0x90, RZ ;  /* 0x000000901a207810 */ /* 0x000fe40007ffe0ff */
[----:B------:R-:W-:Y:S01]  /*0eb0*/  LEA.HI.SX32 R45, R45, R36, 0x1e ;  /* 0x000000242d2d7211 */ /* 0x000fe200078ff2ff */
[----:B------:R-:W-:Y:S01]  /*0ec0*/  IMAD.HI R29, R29, 0x66666667, RZ ;  /* 0x666666671d1d7827 */ /* 0x000fe200078e02ff */
[----:B------:R-:W-:-:S02]  /*0ed0*/  IADD3 R118, R132, 0x50, RZ ;  /* 0x0000005084767810 */ /* 0x000fc40007ffe0ff */
[----:B------:R-:W-:Y:S01]  /*0ee0*/  SHF.R.U32.HI R36, RZ, 0x1f, R51 ;  /* 0x0000001fff247819 */ /* 0x000fe20000011633 */
[----:B------:R-:W-:Y:S01]  /*0ef0*/  IMAD.HI R32, R32, 0x66666667, RZ ;  /* 0x6666666720207827 */ /* 0x000fe200078e02ff */
[----:B------:R-:W-:Y:S02]  /*0f00*/  LEA.HI.SX32 R54, R54, R31, 0x1e ;  /* 0x0000001f36367211 */ /* 0x000fe400078ff2ff */
[----:B------:R-:W-:Y:S01]  /*0f10*/  SHF.R.S32.HI R89, RZ, 0x1, R30 ;  /* 0x00000001ff597819 */ /* 0x000fe2000001141e */
[----:B------:R-:W-:Y:S01]  /*0f20*/  IMAD.HI R47, R118, 0x66666667, RZ ;  /* 0x66666667762f7827 */ /* 0x000fe200078e02ff */
[----:B------:R-:W-:Y:S02]  /*0f30*/  IADD3 R91, R132, 0xe0, RZ ;  /* 0x000000e0845b7810 */ /* 0x000fe40007ffe0ff */
[----:B------:R-:W-:Y:S01]  /*0f40*/  SHF.R.U32.HI R31, RZ, 0x1f, R56 ;  /* 0x0000001fff1f7819 */ /* 0x000fe20000011638 */
[----:B------:R-:W-:Y:S01]  /*0f50*/  IMAD R124, R45, -0xa, R124 ;  /* 0xfffffff62d7c7824 */ /* 0x000fe200078e027c */
[----:B------:R-:W-:Y:S01]  /*0f60*/  LEA.HI R95, R28, R95, RZ, 0x1 ;  /* 0x0000005f1c5f7211 */ /* 0x000fe200078f08ff */
[----:B------:R-:W-:Y:S01]  /*0f70*/  IMAD.HI R46, R91, 0x66666667, RZ ;  /* 0x666666675b2e7827 */ /* 0x000fe200078e02ff */
[----:B------:R-:W-:-:S02]  /*0f80*/  SHF.R.S32.HI R28, RZ, 0x1, R57 ;  /* 0x00000001ff1c7819 */ /* 0x000fc40000011439 */
[----:B------:R-:W-:Y:S01]  /*0f90*/  SHF.R.U32.HI R40, RZ, 0x1f, R37 ;  /* 0x0000001fff287819 */ /* 0x000fe20000011625 */
[----:B------:R-:W-:Y:S01]  /*0fa0*/  IMAD R109, R54, -0xa, R109 ;  /* 0xfffffff6366d7824 */ /* 0x000fe200078e026d */
[----:B------:R-:W-:Y:S02]  /*0fb0*/  LEA.HI.SX32 R51, R51, R36, 0x1e ;  /* 0x0000002433337211 */ /* 0x000fe400078ff2ff */
[----:B------:R-:W-:Y:S02]  /*0fc0*/  LEA.HI R89, R30, R89, RZ, 0x1 ;  /* 0x000000591e597211 */ /* 0x000fe400078f08ff */
[----:B------:R-:W-:Y:S01]  /*0fd0*/  SHF.R.U32.HI R34, RZ, 0x1f, R41 ;  /* 0x0000001fff227819 */ /* 0x000fe20000011629 */
[----:B------:R-:W-:Y:S01]  /*0fe0*/  IMAD R112, R51, -0xa, R112 ;  /* 0xfffffff633707824 */ /* 0x000fe200078e0270 */
[----:B------:R-:W-:Y:S02]  /*0ff0*/  IADD3 R106, R132, 0x90, RZ ;  /* 0x00000090846a7810 */ /* 0x000fe40007ffe0ff */
[----:B------:R-:W-:-:S02]  /*1000*/  LEA.HI.SX32 R56, R56, R31, 0x1e ;  /* 0x0000001f38387211 */ /* 0x000fc400078ff2ff */
[----:B------:R-:W-:Y:S01]  /*1010*/  IADD3 R36, R132, 0x120, RZ ;  /* 0x0000012084247810 */ /* 0x000fe20007ffe0ff */
[----:B------:R-:W-:Y:S01]  /*1020*/  IMAD.HI R55, R106, 0x66666667, RZ ;  /* 0x666666676a377827 */ /* 0x000fe200078e02ff */
[C---:B------:R-:W-:Y:S02]  /*1030*/  IADD3 R30, R26.reuse, 0x88, RZ ;  /* 0x000000881a1e7810 */ /* 0x040fe40007ffe0ff */
[----:B------:R-:W-:Y:S01]  /*1040*/  IADD3 R33, R26, 0x98, RZ ;  /* 0x000000981a217810 */ /* 0x000fe20007ffe0ff */
[----:B------:R-:W-:Y:S01]  /*1050*/  IMAD R103, R56, -0xa, R103 ;  /* 0xfffffff638677824 */ /* 0x000fe200078e0267 */
[----:B------:R-:W-:Y:S01]  /*1060*/  SHF.R.U32.HI R35, RZ, 0x1f, R44 ;  /* 0x0000001fff237819 */ /* 0x000fe2000001162c */
[----:B------:R-:W-:Y:S01]  /*1070*/  IMAD.HI R30, R30, 0x66666667, RZ ;  /* 0x666666671e1e7827 */ /* 0x000fe200078e02ff */
[----:B------:R-:W-:Y:S02]  /*1080*/  SHF.R.U32.HI R31, RZ, 0x1f, R52 ;  /* 0x0000001fff1f7819 */ /* 0x000fe40000011634 */
[----:B------:R-:W-:Y:S01]  /*1090*/  IADD3 R88, R132, 0xf0, RZ ;  /* 0x000000f084587810 */ /* 0x000fe20007ffe0ff */
[----:B------:R-:W-:Y:S01]  /*10a0*/  IMAD.HI R58, R33, 0x66666667, RZ ;  /* 0x66666667213a7827 */ /* 0x000fe200078e02ff */
[----:B------:R-:W-:-:S02]  /*10b0*/  LEA.HI R26, R57, R28, RZ, 0x1 ;  /* 0x0000001c391a7211 */ /* 0x000fc400078f08ff */
[----:B------:R-:W-:Y:S01]  /*10c0*/  SHF.R.S32.HI R28, RZ, 0x1, R29 ;  /* 0x00000001ff1c7819 */ /* 0x000fe2000001141d */
[----:B------:R-:W-:Y:S01]  /*10d0*/  IMAD.HI R43, R88, 0x66666667, RZ ;  /* 0x66666667582b7827 */ /* 0x000fe200078e02ff */
[----:B------:R-:W-:Y:S02]  /*10e0*/  LEA.HI.SX32 R76, R37, R40, 0x1c ;  /* 0x00000028254c7211 */ /* 0x000fe400078fe2ff */
[----:B------:R-:W-:Y:S01]  /*10f0*/  SHF.R.S32.HI R59, RZ, 0x1, R32 ;  /* 0x00000001ff3b7819 */ /* 0x000fe20000011420 */
[----:B------:R-:W-:Y:S01]  /*1100*/  IMAD.HI R37, R36, 0x66666667, RZ ;  /* 0x6666666724257827 */ /* 0x000fe200078e02ff */
[----:B------:R-:W-:Y:S02]  /*1110*/  LEA.HI.SX32 R41, R41, R34, 0x1e ;  /* 0x0000002229297211 */ /* 0x000fe400078ff2ff */
[----:B------:R-:W-:Y:S01]  /*1120*/  IADD3 R40, R132, 0x110, RZ ;  /* 0x0000011084287810 */ /* 0x000fe20007ffe0ff */
[----:B------:R-:W-:Y:S01]  /*1130*/  IMAD R33, R138, -0x31, R139 ;  /* 0xffffffcf8a217824 */ /* 0x000fe200078e028b */
[----:B------:R-:W-:Y:S01]  /*1140*/  LEA.HI.SX32 R44, R44, R35, 0x1e ;  /* 0x000000232c2c7211 */ /* 0x000fe200078ff2ff */
[----:B------:R-:W-:Y:S01]  /*1150*/  IMAD R2, R76, -0x60, R61 ;  /* 0xffffffa04c027824 */ /* 0x000fe200078e023d */
[----:B------:R-:W-:Y:S01]  /*1160*/  SHF.R.U32.HI R34, RZ, 0x1f, R47 ;  /* 0x0000001fff227819 */ /* 0x000fe2000001162f */
[----:B------:R-:W-:Y:S01]  /*1170*/  IMAD.HI R39, R40, 0x66666667, RZ ;  /* 0x6666666728277827 */ /* 0x000fe200078e02ff */
[----:B------:R-:W-:-:S02]  /*1180*/  IADD3 R100, R132, 0xb0, RZ ;  /* 0x000000b084647810 */ /* 0x000fc40007ffe0ff */
[----:B------:R-:W-:Y:S01]  /*1190*/  LEA.HI.SX32 R52, R52, R31, 0x1e ;  /* 0x0000001f34347211 */ /* 0x000fe200078ff2ff */
[----:B------:R-:W-:Y:S01]  /*11a0*/  IMAD R130, R41, -0xa, R130 ;  /* 0xfffffff629827824 */ /* 0x000fe200078e0282 */
[----:B------:R-:W-:Y:S01]  /*11b0*/  SHF.R.U32.HI R35, RZ, 0x1f, R46 ;  /* 0x0000001fff237819 */ /* 0x000fe2000001162e */
[----:B------:R-:W-:Y:S01]  /*11c0*/  IMAD.HI R53, R100, 0x66666667, RZ ;  /* 0x6666666764357827 */ /* 0x000fe200078e02ff */
[----:B------:R-:W-:Y:S02]  /*11d0*/  IADD3 R31, R132, 0x100, RZ ;  /* 0x00000100841f7810 */ /* 0x000fe40007ffe0ff */
[----:B------:R-:W-:Y:S01]  /*11e0*/  LEA.HI R27, R29, R28, RZ, 0x1 ;  /* 0x0000001c1d1b7211 */ /* 0x000fe200078f08ff */
[----:B------:R-:W-:Y:S01]  /*11f0*/  IMAD R127, R44, -0xa, R127 ;  /* 0xfffffff62c7f7824 */ /* 0x000fe200078e027f */
[----:B------:R-:W-:Y:S01]  /*1200*/  LEA.HI R29, R32, R59, RZ, 0x1 ;  /* 0x0000003b201d7211 */ /* 0x000fe200078f08ff */
[----:B------:R-:W-:Y:S01]  /*1210*/  HFMA2.MMA R32, -RZ, RZ, 0, 0 ;  /* 0x00000000ff207435 */ /* 0x000fe200000001ff */
[----:B------:R-:W-:Y:S01]  /*1220*/  LEA.HI.SX32 R47, R47, R34, 0x1e ;  /* 0x000000222f2f7211 */ /* 0x000fe200078ff2ff */
[----:B------:R-:W-:Y:S01]  /*1230*/  IMAD R97, R52, -0xa, R97 ;  /* 0xfffffff634617824 */ /* 0x000fe200078e0261 */
[----:B------:R-:W-:-:S02]  /*1240*/  SHF.R.U32.HI R34, RZ, 0x1f, R55 ;  /* 0x0000001fff227819 */ /* 0x000fc40000011637 */
[----:B------:R-:W-:Y:S01]  /*1250*/  IADD3 R94, R132, 0xd0, RZ ;  /* 0x000000d0845e7810 */ /* 0x000fe20007ffe0ff */
[----:B------:R-:W-:Y:S01]  /*1260*/  IMAD R118, R47, -0xa, R118 ;  /* 0xfffffff62f767824 */ /* 0x000fe200078e0276 */
[----:B------:R-:W-:Y:S01]  /*1270*/  LEA.HI.SX32 R46, R46, R35, 0x1e ;  /* 0x000000232e2e7211 */ /* 0x000fe200078ff2ff */
[----:B------:R-:W-:Y:S01]  /*1280*/  IMAD.HI R35, R31, 0x66666667, RZ ;  /* 0x666666671f237827 */ /* 0x000fe200078e02ff */
[----:B------:R-:W-:Y:S02]  /*1290*/  SHF.R.U32.HI R66, RZ, 0x1f, R37 ;  /* 0x0000001fff427819 */ /* 0x000fe40000011625 */
[----:B------:R-:W-:Y:S01]  /*12a0*/  SHF.R.U32.HI R42, RZ, 0x1f, R43 ;  /* 0x0000001fff2a7819 */ /* 0x000fe2000001162b */
[----:B------:R-:W-:Y:S01]  /*12b0*/  IMAD.HI R49, R94, 0x66666667, RZ ;  /* 0x666666675e317827 */ /* 0x000fe200078e02ff */
[----:B------:R-:W-:Y:S02]  /*12c0*/  SHF.R.S32.HI R57, RZ, 0x1, R30 ;  /* 0x00000001ff397819 */ /* 0x000fe4000001141e */
[----:B------:R-:W-:Y:S01]  /*12d0*/  LEA.HI.SX32 R55, R55, R34, 0x1e ;  /* 0x0000002237377211 */ /* 0x000fe200078ff2ff */
[----:B------:R-:W-:Y:S01]  /*12e0*/  IMAD R91, R46, -0xa, R91 ;  /* 0xfffffff62e5b7824 */ /* 0x000fe200078e025b */
[----:B------:R-:W-:-:S02]  /*12f0*/  SHF.R.U32.HI R64, RZ, 0x1f, R39 ;  /* 0x0000001fff407819 */ /* 0x000fc40000011627 */
[----:B------:R-:W-:Y:S01]  /*1300*/  LEA.HI.SX32 R37, R37, R66, 0x1e ;  /* 0x0000004225257211 */ /* 0x000fe200078ff2ff */
[----:B------:R-:W-:Y:S01]  /*1310*/  IMAD R106, R55, -0xa, R106 ;  /* 0xfffffff6376a7824 */ /* 0x000fe200078e026a */
[----:B------:R-:W-:Y:S02]  /*1320*/  SHF.R.U32.HI R34, RZ, 0x1f, R53 ;  /* 0x0000001fff227819 */ /* 0x000fe40000011635 */
[----:B------:R-:W-:Y:S02]  /*1330*/  LEA.HI.SX32 R43, R43, R42, 0x1e ;  /* 0x0000002a2b2b7211 */ /* 0x000fe400078ff2ff */
[----:B------:R-:W-:Y:S02]  /*1340*/  SHF.R.U32.HI R42, RZ, 0x1f, R35 ;  /* 0x0000001fff2a7819 */ /* 0x000fe40000011623 */
[----:B------:R-:W-:Y:S01]  /*1350*/  LEA.HI R28, R30, R57, RZ, 0x1 ;  /* 0x000000391e1c7211 */ /* 0x000fe200078f08ff */
[----:B------:R-:W-:Y:S01]  /*1360*/  IMAD.HI R57, R33, -0x6db6db6d, R32 ;  /* 0x9249249321397827 */ /* 0x000fe200078e0220 */
[----:B------:R-:W-:-:S02]  /*1370*/  LEA.HI.SX32 R39, R39, R64, 0x1e ;  /* 0x0000004027277211 */ /* 0x000fc400078ff2ff */
[----:B------:R-:W-:Y:S01]  /*1380*/  LEA.HI.SX32 R53, R53, R34, 0x1e ;  /* 0x0000002235357211 */ /* 0x000fe200078ff2ff */
[----:B------:R-:W-:Y:S01]  /*1390*/  IMAD R33, R37, -0xa, R36 ;  /* 0xfffffff625217824 */ /* 0x000fe200078e0224 */
[----:B------:R-:W-:Y:S01]  /*13a0*/  SHF.R.U32.HI R34, RZ, 0x1f, R49 ;  /* 0x0000001fff227819 */ /* 0x000fe20000011631 */
[----:B------:R-:W-:Y:S01]  /*13b0*/  IMAD R32, R39, -0xa, R40 ;  /* 0xfffffff627207824 */ /* 0x000fe200078e0228 */
[----:B------:R-:W-:Y:S01]  /*13c0*/  LEA.HI.SX32 R42, R35, R42, 0x1e ;  /* 0x0000002a232a7211 */ /* 0x000fe200078ff2ff */
[----:B------:R-:W-:Y:S01]  /*13d0*/  IMAD R100, R53, -0xa, R100 ;  /* 0xfffffff635647824 */ /* 0x000fe200078e0264 */
[----:B------:R-:W-:Y:S01]  /*13e0*/  SHF.R.S32.HI R36, RZ, 0x5, R25 ;  /* 0x00000005ff247819 */ /* 0x000fe20000011419 */
[----:B------:R-:W-:Y:S01]  /*13f0*/  IMAD R88, R43, -0xa, R88 ;  /* 0xfffffff62b587824 */ /* 0x000fe200078e0258 */
[----:B------:R-:W-:Y:S01]  /*1400*/  LEA.HI.SX32 R49, R49, R34, 0x1e ;  /* 0x0000002231317211 */ /* 0x000fe200078ff2ff */
[----:B------:R-:W-:Y:S01]  /*1410*/  IMAD R31, R42, -0xa, R31 ;  /* 0xfffffff62a1f7824 */ /* 0x000fe200078e021f */
[C---:B------:R-:W-:Y:S01]  /*1420*/  IADD3 R40, R36.reuse, 0x4, RZ ;  /* 0x0000000424287810 */ /* 0x040fe20007ffe0ff */
[----:B------:R-:W-:Y:S01]  /*1430*/  IMAD.HI R39, R36, 0x55555556, RZ ;  /* 0x5555555624277827 */ /* 0x000fe200078e02ff */
[----:B------:R-:W-:-:S02]  /*1440*/  IADD3 R34, R132, 0x130, RZ ;  /* 0x0000013084227810 */ /* 0x000fc40007ffe0ff */
[----:B------:R-:W-:Y:S01]  /*1450*/  SHF.R.S32.HI R61, RZ, 0x1, R58 ;  /* 0x00000001ff3d7819 */ /* 0x000fe2000001143a */
[----:B------:R-:W-:Y:S01]  /*1460*/  IMAD.HI R40, R40, 0x55555556, RZ ;  /* 0x5555555628287827 */ /* 0x000fe200078e02ff */
[----:B------:R-:W-:Y:S02]  /*1470*/  SHF.R.U32.HI R42, RZ, 0x1f, R57 ;  /* 0x0000001fff2a7819 */ /* 0x000fe40000011639 */
[----:B------:R-:W-:Y:S01]  /*1480*/  SHF.L.U32 R37, R25, 0x2, RZ ;  /* 0x0000000219257819 */ /* 0x000fe200000006ff */
[----:B------:R-:W-:Y:S01]  /*1490*/  IMAD.HI R67, R34, 0x66666667, RZ ;  /* 0x6666666722437827 */ /* 0x000fe200078e02ff */
[----:B------:R-:W-:Y:S02]  /*14a0*/  IADD3 R41, R36, 0x8, RZ ;  /* 0x0000000824297810 */ /* 0x000fe40007ffe0ff */
[----:B------:R-:W-:Y:S01]  /*14b0*/  LEA.HI R30, R58, R61, RZ, 0x1 ;  /* 0x0000003d3a1e7211 */ /* 0x000fe200078f08ff */
[----:B------:R-:W-:Y:S01]  /*14c0*/  IMAD R94, R49, -0xa, R94 ;  /* 0xfffffff6315e7824 */ /* 0x000fe200078e025e */
[----:B------:R-:W-:Y:S01]  /*14d0*/  LEA.HI.SX32 R42, R57, R42, 0x1e ;  /* 0x0000002a392a7211 */ /* 0x000fe200078ff2ff */
[----:B------:R-:W-:Y:S01]  /*14e0*/  IMAD.HI R41, R41, 0x55555556, RZ ;  /* 0x5555555629297827 */ /* 0x000fe200078e02ff */
[----:B------:R-:W-:-:S02]  /*14f0*/  IADD3 R43, R36, 0xc, RZ ;  /* 0x0000000c242b7810 */ /* 0x000fc40007ffe0ff */
[C---:B------:R-:W-:Y:S01]  /*1500*/  IADD3 R44, R36.reuse, 0x10, RZ ;  /* 0x00000010242c7810 */ /* 0x040fe20007ffe0ff */
[----:B------:R-:W-:Y:S01]  /*1510*/  IMAD R132, R65, -0xa, R132 ;  /* 0xfffffff641847824 */ /* 0x000fe200078e0284 */
[C---:B------:R-:W-:Y:S01]  /*1520*/  IADD3 R45, R36.reuse, 0x14, RZ ;  /* 0x00000014242d7810 */ /* 0x040fe20007ffe0ff */
[----:B------:R-:W-:Y:S01]  /*1530*/  IMAD.HI R43, R43, 0x55555556, RZ ;  /* 0x555555562b2b7827 */ /* 0x000fe200078e02ff */
[C---:B------:R-:W-:Y:S02]  /*1540*/  IADD3 R46, R36.reuse, 0x18, RZ ;  /* 0x00000018242e7810 */ /* 0x040fe40007ffe0ff */
[----:B------:R-:W-:Y:S01]  /*1550*/  IADD3 R47, R36, 0x1c, RZ ;  /* 0x0000001c242f7810 */ /* 0x000fe20007ffe0ff */
[----:B------:R-:W-:Y:S01]  /*1560*/  IMAD.HI R44, R44, 0x55555556, RZ ;  /* 0x555555562c2c7827 */ /* 0x000fe200078e02ff */
[C---:B------:R-:W-:Y:S02]  /*1570*/  IADD3 R48, R36.reuse, 0x20, RZ ;  /* 0x0000002024307810 */ /* 0x040fe40007ffe0ff */
[C---:B------:R-:W-:Y:S01]  /*1580*/  IADD3 R49, R36.reuse, 0x24, RZ ;  /* 0x0000002424317810 */ /* 0x040fe20007ffe0ff */
[----:B------:R-:W-:Y:S01]  /*1590*/  IMAD.HI R45, R45, 0x55555556, RZ ;  /* 0x555555562d2d7827 */ /* 0x000fe200078e02ff */
[----:B------:R-:W-:-:S02]  /*15a0*/  IADD3 R50, R36, 0x28, RZ ;  /* 0x0000002824327810 */ /* 0x000fc40007ffe0ff */
[----:B------:R-:W-:Y:S01]  /*15b0*/  IADD3 R51, R36, 0x2c, RZ ;  /* 0x0000002c24337810 */ /* 0x000fe20007ffe0ff */
[----:B------:R-:W-:Y:S01]  /*15c0*/  IMAD.HI R46, R46, 0x55555556, RZ ;  /* 0x555555562e2e7827 */ /* 0x000fe200078e02ff */
[C---:B------:R-:W-:Y:S02]  /*15d0*/  IADD3 R52, R36.reuse, 0x30, RZ ;  /* 0x0000003024347810 */ /* 0x040fe40007ffe0ff */
[C---:B------:R-:W-:Y:S01]  /*15e0*/  IADD3 R53, R36.reuse, 0x34, RZ ;  /* 0x0000003424357810 */ /* 0x040fe20007ffe0ff */
[----:B------:R-:W-:Y:S01]  /*15f0*/  IMAD.HI R47, R47, 0x55555556, RZ ;  /* 0x555555562f2f7827 */ /* 0x000fe200078e02ff */
[C---:B------:R-:W-:Y:S02]  /*1600*/  IADD3 R54, R36.reuse, 0x38, RZ ;  /* 0x0000003824367810 */ /* 0x040fe40007ffe0ff */
[----:B------:R-:W-:Y:S01]  /*1610*/  IADD3 R55, R36, 0x3c, RZ ;  /* 0x0000003c24377810 */ /* 0x000fe20007ffe0ff */
[----:B------:R-:W-:Y:S01]  /*1620*/  IMAD.HI R48, R48, 0x55555556, RZ ;  /* 0x5555555630307827 */ /* 0x000fe200078e02ff */
[----:B------:R-:W-:-:S02]  /*1630*/  IADD3 R56, R36, 0x40, RZ ;  /* 0x0000004024387810 */ /* 0x000fc40007ffe0ff */
[C---:B------:R-:W-:Y:S01]  /*1640*/  IADD3 R57, R36.reuse, 0x44, RZ ;  /* 0x0000004424397810 */ /* 0x040fe20007ffe0ff */
[----:B------:R-:W-:Y:S01]  /*1650*/  IMAD.HI R49, R49, 0x55555556, RZ ;  /* 0x5555555631317827 */ /* 0x000fe200078e02ff */
[C---:B------:R-:W-:Y:S02]  /*1660*/  IADD3 R58, R36.reuse, 0x48, RZ ;  /* 0x00000048243a7810 */ /* 0x040fe40007ffe0ff */
[----:B------:R-:W-:Y:S01]  /*1670*/  IADD3 R59, R36, 0x4c, RZ ;  /* 0x0000004c243b7810 */ /* 0x000fe20007ffe0ff */
[----:B------:R-:W-:Y:S01]  /*1680*/  IMAD.HI R70, R56, 0x55555556, RZ ;  /* 0x5555555638467827 */ /* 0x000fe200078e02ff */
[C---:B------:R-:W-:Y:S02]  /*1690*/  IADD3 R60, R36.reuse, 0x50, RZ ;  /* 0x00000050243c7810 */ /* 0x040fe40007ffe0ff */
[----:B------:R-:W-:Y:S01]  /*16a0*/  IADD3 R61, R36, 0x54, RZ ;  /* 0x00000054243d7810 */ /* 0x000fe20007ffe0ff */
[----:B------:R-:W-:Y:S01]  /*16b0*/  IMAD.HI R50, R50, 0x55555556, RZ ;  /* 0x5555555632327827 */ /* 0x000fe200078e02ff */
[----:B------:R-:W-:-:S02]  /*16c0*/  IADD3 R62, R36, 0x58, RZ ;  /* 0x00000058243e7810 */ /* 0x000fc40007ffe0ff */
[----:B------:R-:W-:Y:S01]  /*16d0*/  IADD3 R63, R36, 0x5c, RZ ;  /* 0x0000005c243f7810 */ /* 0x000fe20007ffe0ff */
[----:B------:R-:W-:Y:S01]  /*16e0*/  IMAD.HI R51, R51, 0x55555556, RZ ;  /* 0x5555555633337827 */ /* 0x000fe200078e02ff */
[----:B------:R-:W-:Y:S02]  /*16f0*/  LOP3.LUT R36, R37, 0x1c, RZ, 0xc0, !PT ;  /* 0x0000001c25247812 */ /* 0x000fe400078ec0ff */
[----:B------:R-:W-:Y:S01]  /*1700*/  LEA.HI R37, R39, R39, RZ, 0x1 ;  /* 0x0000002727257211 */ /* 0x000fe200078f08ff */
[----:B------:R-:W-:Y:S01]  /*1710*/  IMAD.HI R52, R52, 0x55555556, RZ ;  /* 0x5555555634347827 */ /* 0x000fe200078e02ff */
[----:B------:R-:W-:Y:S02]  /*1720*/  LEA.HI R39, R40, R40, RZ, 0x1 ;  /* 0x0000002828277211 */ /* 0x000fe400078f08ff */
[----:B------:R-:W-:Y:S01]  /*1730*/  SHF.R.U32.HI R68, RZ, 0x1f, R67 ;  /* 0x0000001fff447819 */ /* 0x000fe20000011643 */
[----:B------:R-:W-:Y:S01]  /*1740*/  IMAD.HI R53, R53, 0x55555556, RZ ;  /* 0x5555555635357827 */ /* 0x000fe200078e02ff */
[----:B------:R-:W-:-:S02]  /*1750*/  LOP3.LUT R133, R25, 0x7, RZ, 0xc0, !PT ;  /* 0x0000000719857812 */ /* 0x000fc400078ec0ff */
[----:B------:R-:W-:Y:S01]  /*1760*/  SHF.L.U32 R40, R136, 0x3, RZ ;  /* 0x0000000388287819 */ /* 0x000fe200000006ff */
[----:B------:R-:W-:Y:S01]  /*1770*/  IMAD.HI R54, R54, 0x55555556, RZ ;  /* 0x5555555636367827 */ /* 0x000fe200078e02ff */
[----:B------:R-:W-:Y:S02]  /*1780*/  LEA.HI R56, R41, R41, RZ, 0x1 ;  /* 0x0000002929387211 */ /* 0x000fe400078f08ff */
[----:B------:R-:W-:Y:S01]  /*1790*/  LEA.HI.SX32 R35, R67, R68, 0x1e ;  /* 0x0000004443237211 */ /* 0x000fe200078ff2ff */
[----:B------:R-:W-:Y:S01]  /*17a0*/  IMAD.HI R55, R55, 0x55555556, RZ ;  /* 0x5555555637377827 */ /* 0x000fe200078e02ff */
[----:B------:R-:W-:Y:S02]  /*17b0*/  LOP3.LUT R41, R40, 0xfffffff8, R133, 0xe2, !PT ;  /* 0xfffffff828297812 */ /* 0x000fe400078ee285 */
[----:B------:R-:W-:Y:S01]  /*17c0*/  LEA R81, R42, 0xffffffff, 0x3 ;  /* 0xffffffff2a517811 */ /* 0x000fe200078e18ff */
[----:B------:R-:W-:Y:S01]  /*17d0*/  IMAD R34, R35, -0xa, R34 ;  /* 0xfffffff623227824 */ /* 0x000fe200078e0222 */
[----:B------:R-:W-:Y:S01]  /*17e0*/  MOV R35, RZ ;  /* 0x000000ff00237202 */ /* 0x000fe20000000f00 */
[----:B------:R-:W-:Y:S01]  /*17f0*/  IMAD.HI R71, R57, 0x55555556, RZ ;  /* 0x5555555639477827 */ /* 0x000fe200078e02ff */
[----:B------:R-:W-:-:S02]  /*1800*/  IADD3 R131, R81, R132, RZ ;  /* 0x0000008451837210 */ /* 0x000fc40007ffe0ff */
[C---:B------:R-:W-:Y:S01]  /*1810*/  IADD3 R129, R81.reuse, R130, RZ ;  /* 0x0000008251817210 */ /* 0x040fe20007ffe0ff */
[----:B------:R-:W-:Y:S01]  /*1820*/  IMAD.HI R72, R58, 0x55555556, RZ ;  /* 0x555555563a487827 */ /* 0x000fe200078e02ff */
[C---:B------:R-:W-:Y:S02]  /*1830*/  IADD3 R126, R81.reuse, R127, RZ ;  /* 0x0000007f517e7210 */ /* 0x040fe40007ffe0ff */
[----:B------:R-:W-:Y:S01]  /*1840*/  IADD3 R123, R81, R124, RZ ;  /* 0x0000007c517b7210 */ /* 0x000fe20007ffe0ff */
[----:B------:R-:W-:Y:S01]  /*1850*/  IMAD.HI R73, R59, 0x55555556, RZ ;  /* 0x555555563b497827 */ /* 0x000fe200078e02ff */
[C---:B------:R-:W-:Y:S02]  /*1860*/  IADD3 R120, R81.reuse, R121, RZ ;  /* 0x0000007951787210 */ /* 0x040fe40007ffe0ff */
[C---:B------:R-:W-:Y:S01]  /*1870*/  IADD3 R117, R81.reuse, R118, RZ ;  /* 0x0000007651757210 */ /* 0x040fe20007ffe0ff */
[----:B------:R-:W-:Y:S01]  /*1880*/  IMAD.HI R74, R60, 0x55555556, RZ ;  /* 0x555555563c4a7827 */ /* 0x000fe200078e02ff */
[----:B------:R-:W-:-:S02]  /*1890*/  IADD3 R114, R81, R115, RZ ;  /* 0x0000007351727210 */ /* 0x000fc40007ffe0ff */
[----:B------:R-:W-:Y:S01]  /*18a0*/  IADD3 R111, R81, R112, RZ ;  /* 0x00000070516f7210 */ /* 0x000fe20007ffe0ff */
[----:B------:R-:W-:Y:S01]  /*18b0*/  IMAD.HI R75, R61, 0x55555556, RZ ;  /* 0x555555563d4b7827 */ /* 0x000fe200078e02ff */
[C---:B------:R-:W-:Y:S02]  /*18c0*/  IADD3 R108, R81.reuse, R109, RZ ;  /* 0x0000006d516c7210 */ /* 0x040fe40007ffe0ff */
[C---:B------:R-:W-:Y:S01]  /*18d0*/  IADD3 R105, R81.reuse, R106, RZ ;  /* 0x0000006a51697210 */ /* 0x040fe20007ffe0ff */
[----:B------:R-:W-:Y:S01]  /*18e0*/  IMAD.HI R76, R62, 0x55555556, RZ ;  /* 0x555555563e4c7827 */ /* 0x000fe200078e02ff */
[C---:B------:R-:W-:Y:S02]  /*18f0*/  IADD3 R102, R81.reuse, R103, RZ ;  /* 0x0000006751667210 */ /* 0x040fe40007ffe0ff */
[----:B------:R-:W-:Y:S01]  /*1900*/  IADD3 R99, R81, R100, RZ ;  /* 0x0000006451637210 */ /* 0x000fe20007ffe0ff */
[----:B------:R-:W-:Y:S01]  /*1910*/  IMAD.HI R77, R63, 0x55555556, RZ ;  /* 0x555555563f4d7827 */ /* 0x000fe200078e02ff */
[----:B------:R-:W-:-:S02]  /*1920*/  IADD3 R96, R81, R97, RZ ;  /* 0x0000006151607210 */ /* 0x000fc40007ffe0ff */
[C---:B------:R-:W-:Y:S01]  /*1930*/  IADD3 R93, R81.reuse, R94, RZ ;  /* 0x0000005e515d7210 */ /* 0x040fe20007ffe0ff */
[----:B------:R-:W-:Y:S01]  /*1940*/  IMAD R41, R42, 0x1c0, R41 ;  /* 0x000001c02a297824 */ /* 0x000fe200078e0229 */
[C---:B------:R-:W-:Y:S02]  /*1950*/  IADD3 R90, R81.reuse, R91, RZ ;  /* 0x0000005b515a7210 */ /* 0x040fe40007ffe0ff */
[C---:B------:R-:W-:Y:S02]  /*1960*/  IADD3 R87, R81.reuse, R88, RZ ;  /* 0x0000005851577210 */ /* 0x040fe40007ffe0ff */
[C---:B------:R-:W-:Y:S02]  /*1970*/  IADD3 R78, R81.reuse, R31, RZ ;  /* 0x0000001f514e7210 */ /* 0x040fe40007ffe0ff */
[C---:B------:R-:W-:Y:S02]  /*1980*/  IADD3 R79, R81.reuse, R32, RZ ;  /* 0x00000020514f7210 */ /* 0x040fe40007ffe0ff */
[----:B------:R-:W-:-:S02]  /*1990*/  IADD3 R80, R81, R33, RZ ;  /* 0x0000002151507210 */ /* 0x000fc40007ffe0ff */
[----:B------:R-:W-:Y:S02]  /*19a0*/  MOV R139, RZ ;  /* 0x000000ff008b7202 */ /* 0x000fe40000000f00 */
[----:B------:R-:W-:Y:S02]  /*19b0*/  LEA.HI R57, R43, R43, RZ, 0x1 ;  /* 0x0000002b2b397211 */ /* 0x000fe400078f08ff */
[----:B------:R-:W-:Y:S02]  /*19c0*/  LEA.HI R58, R44, R44, RZ, 0x1 ;  /* 0x0000002c2c3a7211 */ /* 0x000fe400078f08ff */
[----:B------:R-:W-:Y:S02]  /*19d0*/  LEA.HI R59, R45, R45, RZ, 0x1 ;  /* 0x0000002d2d3b7211 */ /* 0x000fe400078f08ff */
[----:B------:R-:W-:Y:S02]  /*19e0*/  LEA.HI R60, R46, R46, RZ, 0x1 ;  /* 0x0000002e2e3c7211 */ /* 0x000fe400078f08ff */
[----:B------:R-:W-:-:S02]  /*19f0*/  LEA.HI R61, R47, R47, RZ, 0x1 ;  /* 0x0000002f2f3d7211 */ /* 0x000fc400078f08ff */
[----:B------:R-:W-:Y:S02]  /*1a00*/  LEA.HI R62, R48, R48, RZ, 0x1 ;  /* 0x00000030303e7211 */ /* 0x000fe400078f08ff */
        /* <DEDUP_REMOVED lines=15> */
[----:B------:R-:W-:Y:S02]  /*1b00*/  IADD3 R134, R41, -0x39, RZ ;  /* 0xffffffc729867810 */ /* 0x000fe40007ffe0ff */
[----:B------:R-:W-:-:S02]  /*1b10*/  IADD3 R81, R81, R34, RZ ;  /* 0x0000002251517210 */ /* 0x000fc40007ffe0ff */
.L_x_5:
[----:B------:R-:W-:-:S05]  /*1b20*/  MOV R82, RZ ;  /* 0x000000ff00527202 */ /* 0x000fca0000000f00 */
.L_x_3:
[----:B------:R-:W-:Y:S01]  /*1b30*/  LEA R41, R136, R133, 0x3 ;  /* 0x0000008588297211 */ /* 0x000fe200078e18ff */
[----:B------:R-:W-:Y:S01]  /*1b40*/  IMAD R53, R35, 0x18800, R134 ;  /* 0x0001880023357824 */ /* 0x000fe200078e0286 */
[----:B------:R-:W-:Y:S01]  /*1b50*/  HFMA2.MMA R83, -RZ, RZ, 0, 2.384185791015625e-07 ;  /* 0x00000004ff537435 */ /* 0x000fe200000001ff */
[----:B------:R-:W-:Y:S01]  /*1b60*/  CS2R R50, SRZ ;  /* 0x0000000000327805 */ /* 0x000fe2000001ff00 */
[----:B------:R-:W-:-:S02]  /*1b70*/  IADD3 R41, R41, -0x1, R82 ;  /* 0xffffffff29297810 */ /* 0x000fc40007ffe052 */
[----:B------:R-:W-:Y:S02]  /*1b80*/  MOV R49, RZ ;  /* 0x000000ff00317202 */ /* 0x000fe40000000f00 */
[----:B------:R-:W-:Y:S01]  /*1b90*/  MOV R162, RZ ;  /* 0x000000ff00a27202 */ /* 0x000fe20000000f00 */
[----:B------:R-:W-:Y:S01]  /*1ba0*/  HFMA2.MMA R164, -RZ, RZ, 0, 0 ;  /* 0x00000000ffa47435 */ /* 0x000fe200000001ff */
[----:B------:R-:W-:Y:S01]  /*1bb0*/  ISETP.GT.U32.AND P0, PT, R41, 0x37, PT ;  /* 0x000000372900780c */ /* 0x000fe20003f04070 */
[----:B------:R-:W-:Y:S01]  /*1bc0*/  HFMA2.MMA R156, -RZ, RZ, 0, 0 ;  /* 0x00000000ff9c7435 */ /* 0x000fe200000001ff */
[----:B------:R-:W-:Y:S02]  /*1bd0*/  IADD3 R53, R53, R82, RZ ;  /* 0x0000005235357210 */ /* 0x000fe40007ffe0ff */
[----:B------:R-:W-:Y:S01]  /*1be0*/  MOV R160, RZ ;  /* 0x000000ff00a07202 */ /* 0x000fe20000000f00 */
[----:B------:R-:W-:Y:S01]  /*1bf0*/  HFMA2.MMA R158, -RZ, RZ, 0, 0 ;  /* 0x00000000ff9e7435 */ /* 0x000fe200000001ff */
[----:B------:R-:W-:-:S02]  /*1c00*/  ISETP.GT.U32.OR P1, PT, R131, 0x37, P0 ;  /* 0x000000378300780c */ /* 0x000fc40000724470 */
[----:B------:R-:W-:Y:S02]  /*1c10*/  MOV R146, RZ ;  /* 0x000000ff00927202 */ /* 0x000fe40000000f00 */
[----:B------:R-:W-:Y:S01]  /*1c20*/  MOV R150, RZ ;  /* 0x000000ff00967202 */ /* 0x000fe20000000f00 */
[----:B------:R-:W-:Y:S01]  /*1c30*/  HFMA2.MMA R152, -RZ, RZ, 0, 0 ;  /* 0x00000000ff987435 */ /* 0x000fe200000001ff */
[----:B------:R-:W-:Y:S01]  /*1c40*/  ISETP.GT.U32.OR P4, PT, R129, 0x37, P0 ;  /* 0x000000378100780c */ /* 0x000fe20000784470 */
[----:B------:R-:W-:Y:S01]  /*1c50*/  HFMA2.MMA R148, -RZ, RZ, 0, 0 ;  /* 0x00000000ff947435 */ /* 0x000fe200000001ff */
[----:B------:R-:W-:Y:S01]  /*1c60*/  ISETP.GT.U32.OR P6, PT, R123, 0x37, P0 ;  /* 0x000000377b00780c */ /* 0x000fe200007c4470 */
[----:B------:R-:W-:Y:S01]  /*1c70*/  HFMA2.MMA R144, -RZ, RZ, 0, 0 ;  /* 0x00000000ff907435 */ /* 0x000fe200000001ff */
[----:B------:R-:W-:Y:S02]  /*1c80*/  ISETP.GT.U32.OR P5, PT, R126, 0x37, P0 ;  /* 0x000000377e00780c */ /* 0x000fe400007a4470 */
[----:B------:R-:W-:Y:S01]  /*1c90*/  MOV R154, RZ ;  /* 0x000000ff009a7202 */ /* 0x000fe20000000f00 */
[----:B------:R-:W-:Y:S01]  /*1ca0*/  @!P1 IMAD R41, R128, 0xc40, R53 ;  /* 0x00000c4080299824 */ /* 0x000fe200078e0235 */
[----:B------:R-:W-:-:S02]  /*1cb0*/  MOV R84, RZ ;  /* 0x000000ff00547202 */ /* 0x000fc40000000f00 */
[----:B------:R-:W-:Y:S01]  /*1cc0*/  MOV R54, RZ ;  /* 0x000000ff00367202 */ /* 0x000fe20000000f00 */
[----:B------:R-:W-:Y:S01]  /*1cd0*/  @!P1 IMAD R40, R132, 0x38, R41 ;  /* 0x0000003884289824 */ /* 0x000fe200078e0229 */
[----:B------:R-:W-:Y:S01]  /*1ce0*/  HFMA2.MMA R52, -RZ, RZ, 0, 0 ;  /* 0x00000000ff347435 */ /* 0x000fe200000001ff */
[----:B------:R-:W-:Y:S06]  /*1cf0*/  BAR.SYNC 0x0 ;  /* 0x0000000000007b1d */ /* 0x000fec0000000000 */
[----:B------:R-:W-:-:S05]  /*1d00*/  @!P1 IMAD.WIDE R40, R40, R83, c[0x0][0x160] ;  /* 0x0000580028289625 */ /* 0x000fca00078e0253 */
[----:B------:R0:W2:Y:S01]  /*1d10*/  @!P1 LDG.E.CONSTANT R50, [R40.64] ;  /* 0x0000000428329981 */ /* 0x0000a2000c1e9900 */
[----:B------:R-:W-:Y:S01]  /*1d20*/  ISETP.GT.U32.OR P1, PT, R120, 0x37, P0 ;  /* 0x000000377800780c */ /* 0x000fe20000724470 */
[--C-:B------:R-:W-:Y:S01]  /*1d30*/  @!P4 IMAD R43, R125, 0xc40, R53.reuse ;  /* 0x00000c407d2bc824 */ /* 0x100fe200078e0235 */
[----:B------:R-:W-:Y:S01]  /*1d40*/  ISETP.GT.U32.OR P2, PT, R114, 0x37, P0 ;  /* 0x000000377200780c */ /* 0x000fe20000744470 */
[----:B------:R-:W-:Y:S01]  /*1d50*/  @!P6 IMAD R45, R119, 0xc40, R53 ;  /* 0x00000c40772de824 */ /* 0x000fe200078e0235 */
[----:B------:R-:W-:Y:S01]  /*1d60*/  ISETP.GT.U32.OR P3, PT, R117, 0x37, P0 ;  /* 0x000000377500780c */ /* 0x000fe20000764470 */
[----:B------:R-:W-:Y:S02]  /*1d70*/  @!P4 IMAD R44, R130, 0x38, R43 ;  /* 0x00000038822cc824 */ /* 0x000fe400078e022b */
[----:B------:R-:W-:Y:S02]  /*1d80*/  @!P5 IMAD R42, R122, 0xc40, R53 ;  /* 0x00000c407a2ad824 */ /* 0x000fe400078e0235 */
[----:B0-----:R-:W-:-:S02]  /*1d90*/  @!P6 IMAD R40, R124, 0x38, R45 ;  /* 0x000000387c28e824 */ /* 0x001fc400078e022d */
[----:B------:R-:W-:-:S04]  /*1da0*/  @!P4 IMAD.WIDE R44, R44, R83, c[0x0][0x160] ;  /* 0x000058002c2cc625 */ /* 0x000fc800078e0253 */
[----:B------:R-:W-:Y:S01]  /*1db0*/  @!P1 IMAD R46, R116, 0xc40, R53 ;  /* 0x00000c40742e9824 */ /* 0x000fe200078e0235 */
[----:B------:R0:W3:Y:S01]  /*1dc0*/  @!P4 LDG.E.CONSTANT R49, [R44.64] ;  /* 0x000000042c31c981 */ /* 0x0000e2000c1e9900 */
[----:B------:R-:W-:-:S04]  /*1dd0*/  @!P6 IMAD.WIDE R40, R40, R83, c[0x0][0x160] ;  /* 0x000058002828e625 */ /* 0x000fc800078e0253 */
[----:B------:R-:W-:Y:S01]  /*1de0*/  @!P1 IMAD R46, R121, 0x38, R46 ;  /* 0x00000038792e9824 */ /* 0x000fe200078e022e */
[----:B------:R1:W4:Y:S01]  /*1df0*/  @!P6 LDG.E.CONSTANT R162, [R40.64] ;  /* 0x0000000428a2e981 */ /* 0x000322000c1e9900 */
[----:B------:R-:W-:Y:S01]  /*1e00*/  @!P5 IMAD R42, R127, 0x38, R42 ;  /* 0x000000387f2ad824 */ /* 0x000fe200078e022a */
[----:B------:R-:W-:Y:S01]  /*1e10*/  ISETP.GT.U32.OR P6, PT, R111, 0x37, P0 ;  /* 0x000000376f00780c */ /* 0x000fe200007c4470 */
[----:B------:R-:W-:Y:S02]  /*1e20*/  @!P2 IMAD R48, R110, 0xc40, R53 ;  /* 0x00000c406e30a824 */ /* 0x000fe400078e0235 */
[----:B0-----:R-:W-:Y:S01]  /*1e30*/  @!P1 IMAD.WIDE R44, R46, R83, c[0x0][0x160] ;  /* 0x000058002e2c9625 */ /* 0x001fe200078e0253 */
[----:B------:R-:W-:-:S03]  /*1e40*/  ISETP.GT.U32.OR P4, PT, R108, 0x37, P0 ;  /* 0x000000376c00780c */ /* 0x000fc60000784470 */
[----:B------:R-:W-:Y:S01]  /*1e50*/  @!P5 IMAD.WIDE R42, R42, R83, c[0x0][0x160] ;  /* 0x000058002a2ad625 */ /* 0x000fe200078e0253 */
[----:B------:R0:W5:Y:S01]  /*1e60*/  @!P1 LDG.E.CONSTANT R51, [R44.64] ;  /* 0x000000042c339981 */ /* 0x000162000c1e9900 */
[----:B------:R-:W-:Y:S02]  /*1e70*/  ISETP.GT.U32.OR P1, PT, R102, 0x37, P0 ;  /* 0x000000376600780c */ /* 0x000fe40000724470 */
[----:B------:R-:W-:Y:S01]  /*1e80*/  @!P3 IMAD R47, R113, 0xc40, R53 ;  /* 0x00000c40712fb824 */ /* 0x000fe200078e0235 */
[----:B------:R0:W4:Y:S01]  /*1e90*/  @!P5 LDG.E.CONSTANT R164, [R42.64] ;  /* 0x000000042aa4d981 */ /* 0x000122000c1e9900 */
[----:B-1----:R-:W-:-:S04]  /*1ea0*/  @!P2 IMAD R40, R115, 0x38, R48 ;  /* 0x000000387328a824 */ /* 0x002fc800078e0230 */
[----:B------:R-:W-:-:S04]  /*1eb0*/  @!P2 IMAD.WIDE R40, R40, R83, c[0x0][0x160] ;  /* 0x000058002828a625 */ /* 0x000fc800078e0253 */
[----:B0-----:R-:W-:Y:S01]  /*1ec0*/  @!P3 IMAD R42, R118, 0x38, R47 ;  /* 0x00000038762ab824 */ /* 0x001fe200078e022f */
[----:B------:R0:W5:Y:S01]  /*1ed0*/  @!P2 LDG.E.CONSTANT R160, [R40.64] ;  /* 0x0000000428a0a981 */ /* 0x000162000c1e9900 */
[----:B------:R-:W-:Y:S02]  /*1ee0*/  @!P6 IMAD R43, R107, 0xc40, R53 ;  /* 0x00000c406b2be824 */ /* 0x000fe400078e0235 */
[----:B------:R-:W-:Y:S01]  /*1ef0*/  @!P3 IMAD.WIDE R46, R42, R83, c[0x0][0x160] ;  /* 0x000058002a2eb625 */ /* 0x000fe200078e0253 */
[----:B------:R-:W-:-:S03]  /*1f00*/  ISETP.GT.U32.OR P2, PT, R99, 0x37, P0 ;  /* 0x000000376300780c */ /* 0x000fc60000744470 */
[----:B------:R-:W-:Y:S01]  /*1f10*/  @!P6 IMAD R42, R112, 0x38, R43 ;  /* 0x00000038702ae824 */ /* 0x000fe200078e022b */
[----:B------:R1:W5:Y:S01]  /*1f20*/  @!P3 LDG.E.CONSTANT R156, [R46.64] ;  /* 0x000000042e9cb981 */ /* 0x000362000c1e9900 */
[----:B------:R-:W-:Y:S02]  /*1f30*/  @!P4 IMAD R48, R104, 0xc40, R53 ;  /* 0x00000c406830c824 */ /* 0x000fe400078e0235 */
[----:B------:R-:W-:-:S04]  /*1f40*/  @!P6 IMAD.WIDE R42, R42, R83, c[0x0][0x160] ;  /* 0x000058002a2ae625 */ /* 0x000fc800078e0253 */
[----:B------:R-:W-:Y:S01]  /*1f50*/  @!P4 IMAD R48, R109, 0x38, R48 ;  /* 0x000000386d30c824 */ /* 0x000fe200078e0230 */
[----:B------:R0:W5:Y:S01]  /*1f60*/  @!P6 LDG.E.CONSTANT R158, [R42.64] ;  /* 0x000000042a9ee981 */ /* 0x000162000c1e9900 */
[----:B-1----:R-:W-:-:S04]  /*1f70*/  @!P1 IMAD R46, R98, 0xc40, R53 ;  /* 0x00000c40622e9824 */ /* 0x002fc800078e0235 */
[----:B------:R-:W-:Y:S01]  /*1f80*/  @!P1 IMAD R46, R103, 0x38, R46 ;  /* 0x00000038672e9824 */ /* 0x000fe200078e022e */
[----:B------:R-:W-:Y:S01]  /*1f90*/  ISETP.GT.U32.OR P5, PT, R105, 0x37, P0 ;  /* 0x000000376900780c */ /* 0x000fe200007a4470 */
[----:B------:R-:W-:-:S04]  /*1fa0*/  @!P4 IMAD.WIDE R44, R48, R83, c[0x0][0x160] ;  /* 0x00005800302cc625 */ /* 0x000fc800078e0253 */
[----:B0-----:R-:W-:Y:S01]  /*1fb0*/  @!P1 IMAD.WIDE R42, R46, R83, c[0x0][0x160] ;  /* 0x000058002e2a9625 */ /* 0x001fe200078e0253 */
[----:B------:R0:W5:Y:S03]  /*1fc0*/  @!P4 LDG.E.CONSTANT R146, [R44.64] ;  /* 0x000000042c92c981 */ /* 0x000166000c1e9900 */
[----:B------:R-:W-:Y:S01]  /*1fd0*/  @!P2 IMAD R47, R95, 0xc40, R53 ;  /* 0x00000c405f2fa824 */ /* 0x000fe200078e0235 */
[----:B------:R1:W5:Y:S01]  /*1fe0*/  @!P1 LDG.E.CONSTANT R150, [R42.64] ;  /* 0x000000042a969981 */ /* 0x000362000c1e9900 */
[----:B------:R-:W-:Y:S02]  /*1ff0*/  ISETP.GT.U32.OR P3, PT, R96, 0x37, P0 ;  /* 0x000000376000780c */ /* 0x000fe40000764470 */
[----:B------:R-:W-:Y:S01]  /*2000*/  ISETP.GT.U32.OR P1, PT, R93, 0x37, P0 ;  /* 0x000000375d00780c */ /* 0x000fe20000724470 */
[----:B0-----:R-:W-:-:S04]  /*2010*/  @!P2 IMAD R44, R100, 0x38, R47 ;  /* 0x00000038642ca824 */ /* 0x001fc800078e022f */
[----:B------:R-:W-:-:S04]  /*2020*/  @!P2 IMAD.WIDE R44, R44, R83, c[0x0][0x160] ;  /* 0x000058002c2ca625 */ /* 0x000fc800078e0253 */
[----:B------:R-:W-:Y:S01]  /*2030*/  @!P5 IMAD R55, R101, 0xc40, R53 ;  /* 0x00000c406537d824 */ /* 0x000fe200078e0235 */
[----:B------:R0:W5:Y:S01]  /*2040*/  @!P2 LDG.E.CONSTANT R152, [R44.64] ;  /* 0x000000042c98a981 */ /* 0x000162000c1e9900 */
[----:B------:R-:W-:Y:S02]  /*2050*/  ISETP.GT.U32.OR P2, PT, R90, 0x37, P0 ;  /* 0x000000375a00780c */ /* 0x000fe40000744470 */
[----:B------:R-:W-:Y:S02]  /*2060*/  @!P5 IMAD R40, R106, 0x38, R55 ;  /* 0x000000386a28d824 */ /* 0x000fe400078e0237 */
[--C-:B------:R-:W-:Y:S02]  /*2070*/  @!P3 IMAD R46, R92, 0xc40, R53.reuse ;  /* 0x00000c405c2eb824 */ /* 0x100fe400078e0235 */
[----:B-1----:R-:W-:Y:S02]  /*2080*/  @!P1 IMAD R43, R89, 0xc40, R53 ;  /* 0x00000c40592b9824 */ /* 0x002fe400078e0235 */
[----:B------:R-:W-:-:S04]  /*2090*/  @!P5 IMAD.WIDE R40, R40, R83, c[0x0][0x160] ;  /* 0x000058002828d625 */ /* 0x000fc800078e0253 */
[----:B------:R-:W-:Y:S01]  /*20a0*/  @!P3 IMAD R46, R97, 0x38, R46 ;  /* 0x00000038612eb824 */ /* 0x000fe200078e022e */
[----:B------:R1:W5:Y:S01]  /*20b0*/  @!P5 LDG.E.CONSTANT R148, [R40.64] ;  /* 0x000000042894d981 */ /* 0x000362000c1e9900 */
[----:B------:R-:W-:-:S04]  /*20c0*/  @!P1 IMAD R42, R94, 0x38, R43 ;  /* 0x000000385e2a9824 */ /* 0x000fc800078e022b */
[----:B------:R-:W-:-:S04]  /*20d0*/  @!P1 IMAD.WIDE R42, R42, R83, c[0x0][0x160] ;  /* 0x000058002a2a9625 */ /* 0x000fc800078e0253 */
[----:B-1----:R-:W-:Y:S01]  /*20e0*/  @!P3 IMAD.WIDE R40, R46, R83, c[0x0][0x160] ;  /* 0x000058002e28b625 */ /* 0x002fe200078e0253 */
[----:B------:R1:W5:Y:S03]  /*20f0*/  @!P1 LDG.E.CONSTANT R144, [R42.64] ;  /* 0x000000042a909981 */ /* 0x000366000c1e9900 */
[----:B------:R-:W-:Y:S01]  /*2100*/  @!P2 IMAD R46, R86, 0xc40, R53 ;  /* 0x00000c40562ea824 */ /* 0x000fe200078e0235 */
[----:B------:R-:W-:Y:S01]  /*2110*/  ISETP.GT.U32.OR P1, PT, R87, 0x37, P0 ;  /* 0x000000375700780c */ /* 0x000fe20000724470 */
[----:B------:R0:W5:Y:S02]  /*2120*/  @!P3 LDG.E.CONSTANT R154, [R40.64] ;  /* 0x00000004289ab981 */ /* 0x000164000c1e9900 */
[----:B------:R-:W-:-:S04]  /*2130*/  @!P2 IMAD R46, R91, 0x38, R46 ;  /* 0x000000385b2ea824 */ /* 0x000fc800078e022e */
[----:B0-----:R-:W-:-:S05]  /*2140*/  @!P2 IMAD.WIDE R40, R46, R83, c[0x0][0x160] ;  /* 0x000058002e28a625 */ /* 0x001fca00078e0253 */
[----:B------:R0:W5:Y:S01]  /*2150*/  @!P2 LDG.E.CONSTANT R84, [R40.64] ;  /* 0x000000042854a981 */ /* 0x000162000c1e9900 */
[----:B------:R-:W-:Y:S01]  /*2160*/  ISETP.GT.U32.OR P2, PT, R78, 0x37, P0 ;  /* 0x000000374e00780c */ /* 0x000fe20000744470 */
[----:B------:R-:W-:-:S04]  /*2170*/  @!P1 IMAD R45, R26, 0xc40, R53 ;  /* 0x00000c401a2d9824 */ /* 0x000fc800078e0235 */
[----:B------:R-:W-:-:S04]  /*2180*/  @!P1 IMAD R44, R88, 0x38, R45 ;  /* 0x00000038582c9824 */ /* 0x000fc800078e022d */
[----:B-1----:R-:W-:-:S04]  /*2190*/  @!P1 IMAD.WIDE R42, R44, R83, c[0x0][0x160] ;  /* 0x000058002c2a9625 */ /* 0x002fc800078e0253 */
[----:B------:R-:W-:Y:S01]  /*21a0*/  @!P2 IMAD R44, R27, 0xc40, R53 ;  /* 0x00000c401b2ca824 */ /* 0x000fe200078e0235 */
[----:B------:R1:W5:Y:S03]  /*21b0*/  @!P1 LDG.E.CONSTANT R52, [R42.64] ;  /* 0x000000042a349981 */ /* 0x000366000c1e9900 */
[----:B------:R-:W-:-:S04]  /*21c0*/  @!P2 IMAD R44, R31, 0x38, R44 ;  /* 0x000000381f2ca824 */ /* 0x000fc800078e022c */
[----:B0-----:R-:W-:-:S05]  /*21d0*/  @!P2 IMAD.WIDE R40, R44, R83, c[0x0][0x160] ;  /* 0x000058002c28a625 */ /* 0x001fca00078e0253 */
[----:B------:R0:W5:Y:S01]  /*21e0*/  @!P2 LDG.E.CONSTANT R54, [R40.64] ;  /* 0x000000042836a981 */ /* 0x000162000c1e9900 */
[----:B------:R-:W-:Y:S02]  /*21f0*/  ISETP.GT.U32.OR P2, PT, R80, 0x37, P0 ;  /* 0x000000375000780c */ /* 0x000fe40000744470 */
[----:B------:R-:W-:Y:S02]  /*2200*/  ISETP.GT.U32.OR P1, PT, R79, 0x37, P0 ;  /* 0x000000374f00780c */ /* 0x000fe40000724470 */
[----:B------:R-:W-:-:S09]  /*2210*/  MOV R47, RZ ;  /* 0x000000ff002f7202 */ /* 0x000fd20000000f00 */
[----:B-1----:R-:W-:-:S04]  /*2220*/  @!P2 IMAD R42, R29, 0xc40, R53 ;  /* 0x00000c401d2aa824 */ /* 0x002fc800078e0235 */
[----:B------:R-:W-:-:S04]  /*2230*/  @!P2 IMAD R42, R33, 0x38, R42 ;  /* 0x00000038212aa824 */ /* 0x000fc800078e022a */
[----:B------:R-:W-:Y:S01]  /*2240*/  @!P2 IMAD.WIDE R42, R42, R83, c[0x0][0x160] ;  /* 0x000058002a2aa625 */ /* 0x000fe200078e0253 */
[----:B------:R-:W-:-:S03]  /*2250*/  HFMA2.MMA R142, -RZ, RZ, 0, 0 ;  /* 0x00000000ff8e7435 */ /* 0x000fc600000001ff */
[----:B------:R-:W-:Y:S01]  /*2260*/  @!P1 IMAD R45, R28, 0xc40, R53 ;  /* 0x00000c401c2d9824 */ /* 0x000fe200078e0235 */
[----:B------:R1:W5:Y:S03]  /*2270*/  @!P2 LDG.E.CONSTANT R47, [R42.64] ;  /* 0x000000042a2fa981 */ /* 0x000366000c1e9900 */
[----:B------:R-:W-:-:S04]  /*2280*/  @!P1 IMAD R44, R32, 0x38, R45 ;  /* 0x00000038202c9824 */ /* 0x000fc800078e022d */
[----:B------:R-:W-:-:S05]  /*2290*/  @!P1 IMAD.WIDE R44, R44, R83, c[0x0][0x160] ;  /* 0x000058002c2c9625 */ /* 0x000fca00078e0253 */
[----:B------:R0:W5:Y:S01]  /*22a0*/  @!P1 LDG.E.CONSTANT R142, [R44.64] ;  /* 0x000000042c8e9981 */ /* 0x000162000c1e9900 */
[----:B------:R-:W-:Y:S01]  /*22b0*/  ISETP.GT.U32.OR P0, PT, R81, 0x37, P0 ;  /* 0x000000375100780c */ /* 0x000fe20000704470 */
[----:B------:R-:W-:Y:S01]  /*22c0*/  HFMA2.MMA R48, -RZ, RZ, 0, 0 ;  /* 0x00000000ff307435 */ /* 0x000fe200000001ff */
[----:B-1----:R-:W-:-:S11]  /*22d0*/  LEA R43, R138, R35, 0x6 ;  /* 0x000000238a2b7211 */ /* 0x002fd600078e30ff */
[----:B------:R-:W-:-:S04]  /*22e0*/  @!P0 IMAD R53, R30, 0xc40, R53 ;  /* 0x00000c401e358824 */ /* 0x000fc800078e0235 */
[----:B0-----:R-:W-:Y:S02]  /*22f0*/  @!P0 IMAD R40, R34, 0x38, R53 ;  /* 0x0000003822288824 */ /* 0x001fe400078e0235 */
[----:B------:R-:W-:Y:S02]  /*2300*/  IMAD R46, R43, 0x120, R82 ;  /* 0x000001202b2e7824 */ /* 0x000fe400078e0252 */
[----:B------:R-:W-:-:S04]  /*2310*/  @!P0 IMAD.WIDE R40, R40, R83, c[0x0][0x160] ;  /* 0x0000580028288625 */ /* 0x000fc800078e0253 */
[--C-:B------:R-:W-:Y:S01]  /*2320*/  IMAD R43, R39, 0x240, R46.reuse ;  /* 0x00000240272b7824 */ /* 0x100fe200078e022e */
[----:B------:R0:W5:Y:S01]  /*2330*/  @!P0 LDG.E.CONSTANT R48, [R40.64] ;  /* 0x0000000428308981 */ /* 0x000162000c1e9900 */
[--C-:B------:R-:W-:Y:S02]  /*2340*/  IMAD R44, R56, 0x240, R46.reuse ;  /* 0x00000240382c7824 */ /* 0x100fe400078e022e */
[----:B0-----:R-:W-:Y:S02]  /*2350*/  IMAD R41, R37, 0x240, R46 ;  /* 0x0000024025297824 */ /* 0x001fe400078e022e */
[----:B------:R-:W-:Y:S02]  /*2360*/  IMAD R40, R24, 0x3, R43 ;  /* 0x0000000318287824 */ /* 0x000fe400078e022b */
[----:B------:R-:W-:Y:S02]  /*2370*/  IMAD R42, R38, 0x3, R41 ;  /* 0x00000003262a7824 */ /* 0x000fe400078e0229 */
[----:B------:R-:W-:-:S04]  /*2380*/  IMAD.WIDE R40, R40, R83, c[0x0][0x168] ;  /* 0x00005a0028287625 */ /* 0x000fc800078e0253 */
[----:B------:R-:W-:Y:S02]  /*2390*/  IMAD R44, R23, 0x3, R44 ;  /* 0x00000003172c7824 */ /* 0x000fe400078e022c */
[----:B------:R-:W-:-:S04]  /*23a0*/  IMAD.WIDE R42, R42, R83, c[0x0][0x168] ;  /* 0x00005a002a2a7625 */ /* 0x000fc800078e0253 */
[----:B------:R-:W-:Y:S01]  /*23b0*/  IMAD R45, R57, 0x240, R46 ;  /* 0x00000240392d7824 */ /* 0x000fe200078e022e */
[----:B--2---:R0:W-:Y:S04]  /*23c0*/  STS [R25.X4], R50 ;  /* 0x0000003219007388 */ /* 0x0041e80000004800 */
[----:B0-----:R0:W2:Y:S04]  /*23d0*/  LDG.E.CONSTANT R50, [R42.64] ;  /* 0x000000042a327981 */ /* 0x0010a8000c1e9900 */
[----:B---3--:R1:W-:Y:S01]  /*23e0*/  STS [R25.X4+0x200], R49 ;  /* 0x0002003119007388 */ /* 0x0083e20000004800 */
[----:B0-----:R-:W-:-:S03]  /*23f0*/  IMAD R42, R22, 0x3, R45 ;  /* 0x00000003162a7824 */ /* 0x001fc600078e022d */
[----:B-1----:R0:W3:Y:S01]  /*2400*/  LDG.E.CONSTANT R49, [R40.64] ;  /* 0x0000000428317981 */ /* 0x0020e2000c1e9900 */
[--C-:B------:R-:W-:Y:S02]  /*2410*/  IMAD R43, R59, 0x240, R46.reuse ;  /* 0x000002403b2b7824 */ /* 0x100fe400078e022e */
[-C--:B0-----:R-:W-:Y:S01]  /*2420*/  IMAD.WIDE R40, R44, R83.reuse, c[0x0][0x168] ;  /* 0x00005a002c287625 */ /* 0x081fe200078e0253 */
[----:B----4-:R0:W-:Y:S03]  /*2430*/  STS [R25.X4+0x400], R164 ;  /* 0x000400a419007388 */ /* 0x0101e60000004800 */
[----:B------:R-:W-:Y:S01]  /*2440*/  IMAD.WIDE R44, R42, R83, c[0x0][0x168] ;  /* 0x00005a002a2c7625 */ /* 0x000fe200078e0253 */
[----:B0-----:R0:W4:Y:S04]  /*2450*/  LDG.E.CONSTANT R164, [R40.64] ;  /* 0x0000000428a47981 */ /* 0x001128000c1e9900 */
[----:B-----5:R1:W-:Y:S02]  /*2460*/  STS [R25.X4+0xa00], R156 ;  /* 0x000a009c19007388 */ /* 0x0203e40000004800 */
[----:B-1----:R-:W-:-:S04]  /*2470*/  IMAD R156, R58, 0x240, R46 ;  /* 0x000002403a9c7824 */ /* 0x002fc800078e022e */
[----:B------:R-:W-:-:S04]  /*2480*/  IMAD R156, R21, 0x3, R156 ;  /* 0x00000003159c7824 */ /* 0x000fc800078e029c */
[----:B0-----:R-:W-:Y:S01]  /*2490*/  IMAD.WIDE R40, R156, R83, c[0x0][0x168] ;  /* 0x00005a009c287625 */ /* 0x001fe200078e0253 */
[----:B------:R0:W-:Y:S03]  /*24a0*/  STS [R25.X4+0x1000], R146 ;  /* 0x0010009219007388 */ /* 0x0001e60000004800 */
[----:B------:R-:W-:Y:S01]  /*24b0*/  IMAD R42, R20, 0x3, R43 ;  /* 0x00000003142a7824 */ /* 0x000fe200078e022b */
[----:B------:R1:W-:Y:S01]  /*24c0*/  STS [R25.X4+0xc00], R160 ;  /* 0x000c00a019007388 */ /* 0x0003e20000004800 */
[----:B0-----:R-:W-:-:S04]  /*24d0*/  IMAD R146, R60, 0x240, R46 ;  /* 0x000002403c927824 */ /* 0x001fc800078e022e */
[----:B------:R-:W-:Y:S01]  /*24e0*/  IMAD R146, R19, 0x3, R146 ;  /* 0x0000000313927824 */ /* 0x000fe200078e0292 */
[----:B-1----:R0:W5:Y:S01]  /*24f0*/  LDG.E.CONSTANT R160, [R40.64] ;  /* 0x0000000428a07981 */ /* 0x002162000c1e9900 */
[----:B------:R-:W-:-:S03]  /*2500*/  IMAD.WIDE R42, R42, R83, c[0x0][0x168] ;  /* 0x00005a002a2a7625 */ /* 0x000fc600078e0253 */
[----:B------:R1:W-:Y:S01]  /*2510*/  STS [R25.X4+0x800], R51 ;  /* 0x0008003319007388 */ /* 0x0003e20000004800 */
[----:B0-----:R-:W-:-:S04]  /*2520*/  IMAD.WIDE R40, R146, R83, c[0x0][0x168] ;  /* 0x00005a0092287625 */ /* 0x001fc800078e0253 */
[--C-:B------:R-:W-:Y:S01]  /*2530*/  IMAD R146, R62, 0x240, R46.reuse ;  /* 0x000002403e927824 */ /* 0x100fe200078e022e */
[----:B------:R0:W-:Y:S01]  /*2540*/  STS [R25.X4+0xe00], R158 ;  /* 0x000e009e19007388 */ /* 0x0001e20000004800 */
[----:B-1----:R-:W-:Y:S02]  /*2550*/  IMAD R51, R61, 0x240, R46 ;  /* 0x000002403d337824 */ /* 0x002fe400078e022e */
[----:B------:R-:W-:Y:S01]  /*2560*/  IMAD R146, R17, 0x3, R146 ;  /* 0x0000000311927824 */ /* 0x000fe200078e0292 */
[----:B------:R1:W-:Y:S04]  /*2570*/  STS [R25.X4+0x1200], R148 ;  /* 0x0012009419007388 */ /* 0x0003e80000004800 */
[----:B------:R1:W-:Y:S04]  /*2580*/  STS [R25.X4+0x600], R162 ;  /* 0x000600a219007388 */ /* 0x0003e80000004800 */
[----:B0-----:R0:W5:Y:S01]  /*2590*/  LDG.E.CONSTANT R158, [R42.64] ;  /* 0x000000042a9e7981 */ /* 0x001162000c1e9900 */
[----:B-1----:R-:W-:-:S02]  /*25a0*/  IMAD R148, R18, 0x3, R51 ;  /* 0x0000000312947824 */ /* 0x002fc400078e0233 */
[----:B------:R-:W-:Y:S01]  /*25b0*/  IMAD R51, R63, 0x240, R46 ;  /* 0x000002403f337824 */ /* 0x000fe200078e022e */
[----:B------:R-:W-:Y:S04]  /*25c0*/  STS [R25.X4+0x1a00], R144 ;  /* 0x001a009019007388 */ /* 0x000fe80000004800 */
[----:B------:R1:W5:Y:S01]  /*25d0*/  LDG.E.CONSTANT R162, [R44.64] ;  /* 0x000000042ca27981 */ /* 0x000362000c1e9900 */
[----:B0-----:R-:W-:-:S03]  /*25e0*/  IMAD.WIDE R42, R146, R83, c[0x0][0x168] ;  /* 0x00005a00922a7625 */ /* 0x001fc600078e0253 */
[----:B------:R0:W-:Y:S04]  /*25f0*/  STS [R25.X4+0x1600], R152 ;  /* 0x0016009819007388 */ /* 0x0001e80000004800 */
[----:B------:R0:W-:Y:S01]  /*2600*/  STS [R25.X4+0x1c00], R84 ;  /* 0x001c005419007388 */ /* 0x0001e20000004800 */
[----:B-1----:R-:W-:-:S03]  /*2610*/  IMAD.WIDE R44, R148, R83, c[0x0][0x168] ;  /* 0x00005a00942c7625 */ /* 0x002fc600078e0253 */
[----:B0-----:R0:W5:Y:S04]  /*2620*/  LDG.E.CONSTANT R152, [R42.64] ;  /* 0x000000042a987981 */ /* 0x001168000c1e9900 */
[----:B------:R1:W-:Y:S01]  /*2630*/  STS [R25.X4+0x1800], R154 ;  /* 0x0018009a19007388 */ /* 0x0003e20000004800 */
[----:B------:R-:W-:-:S03]  /*2640*/  IMAD R84, R64, 0x240, R46 ;  /* 0x0000024040547824 */ /* 0x000fc600078e022e */
[----:B------:R0:W-:Y:S01]  /*2650*/  STS [R25.X4+0x1e00], R52 ;  /* 0x001e003419007388 */ /* 0x0001e20000004800 */
[----:B------:R-:W-:Y:S02]  /*2660*/  IMAD R144, R16, 0x3, R51 ;  /* 0x0000000310907824 */ /* 0x000fe400078e0233 */
[----:B------:R-:W-:Y:S01]  /*2670*/  IMAD R51, R65, 0x240, R46 ;  /* 0x0000024041337824 */ /* 0x000fe200078e022e */
[----:B------:R0:W5:Y:S04]  /*2680*/  LDG.E.CONSTANT R156, [R40.64] ;  /* 0x00000004289c7981 */ /* 0x000168000c1e9900 */
[----:B-1----:R1:W5:Y:S01]  /*2690*/  LDG.E.CONSTANT R154, [R44.64] ;  /* 0x000000042c9a7981 */ /* 0x002362000c1e9900 */
[----:B0-----:R-:W-:Y:S02]  /*26a0*/  IMAD R52, R15, 0x3, R84 ;  /* 0x000000030f347824 */ /* 0x001fe400078e0254 */
[----:B------:R-:W-:-:S04]  /*26b0*/  IMAD R84, R66, 0x240, R46 ;  /* 0x0000024042547824 */ /* 0x000fc800078e022e */
[----:B------:R-:W-:Y:S02]  /*26c0*/  IMAD R42, R13, 0x3, R84 ;  /* 0x000000030d2a7824 */ /* 0x000fe400078e0254 */
[----:B------:R-:W-:-:S04]  /*26d0*/  IMAD.WIDE R40, R144, R83, c[0x0][0x168] ;  /* 0x00005a0090287625 */ /* 0x000fc800078e0253 */
[----:B-1----:R-:W-:Y:S02]  /*26e0*/  IMAD R44, R14, 0x3, R51 ;  /* 0x000000030e2c7824 */ /* 0x002fe400078e0233 */
[-C--:B------:R-:W-:Y:S01]  /*26f0*/  IMAD.WIDE R42, R42, R83.reuse, c[0x0][0x168] ;  /* 0x00005a002a2a7625 */ /* 0x080fe200078e0253 */
[----:B------:R0:W-:Y:S03]  /*2700*/  STS [R25.X4+0x1400], R150 ;  /* 0x0014009619007388 */ /* 0x0001e60000004800 */
[----:B------:R-:W-:Y:S01]  /*2710*/  IMAD.WIDE R44, R44, R83, c[0x0][0x168] ;  /* 0x00005a002c2c7625 */ /* 0x000fe200078e0253 */
[----:B------:R1:W-:Y:S04]  /*2720*/  STS [R25.X4+0x2000], R54 ;  /* 0x0020003619007388 */ /* 0x0003e80000004800 */
[----:B------:R1:W5:Y:S04]  /*2730*/  LDG.E.CONSTANT R144, [R42.64] ;  /* 0x000000042a907981 */ /* 0x000368000c1e9900 */
[----:B0-----:R0:W5:Y:S01]  /*2740*/  LDG.E.CONSTANT R150, [R40.64] ;  /* 0x0000000428967981 */ /* 0x001162000c1e9900 */
[----:B-1----:R-:W-:-:S03]  /*2750*/  IMAD R54, R68, 0x240, R46 ;  /* 0x0000024044367824 */ /* 0x002fc600078e022e */
[----:B------:R1:W-:Y:S01]  /*2760*/  STS [R25.X4+0x2400], R47 ;  /* 0x0024002f19007388 */ /* 0x0003e20000004800 */
[--C-:B------:R-:W-:Y:S02]  /*2770*/  IMAD R42, R70, 0x240, R46.reuse ;  /* 0x00000240462a7824 */ /* 0x100fe400078e022e */
[----:B------:R-:W-:Y:S01]  /*2780*/  IMAD.WIDE R52, R52, R83, c[0x0][0x168] ;  /* 0x00005a0034347625 */ /* 0x000fe200078e0253 */
[----:B------:R1:W5:Y:S03]  /*2790*/  LDG.E.CONSTANT R146, [R44.64] ;  /* 0x000000042c927981 */ /* 0x000366000c1e9900 */
[--C-:B0-----:R-:W-:Y:S01]  /*27a0*/  IMAD R41, R67, 0x240, R46.reuse ;  /* 0x0000024043297824 */ /* 0x101fe200078e022e */
[----:B------:R0:W5:Y:S01]  /*27b0*/  LDG.E.CONSTANT R148, [R52.64] ;  /* 0x0000000434947981 */ /* 0x000162000c1e9900 */
[----:B-1----:R-:W-:Y:S02]  /*27c0*/  IMAD R47, R69, 0x240, R46 ;  /* 0x00000240452f7824 */ /* 0x002fe400078e022e */
[----:B------:R-:W-:-:S02]  /*27d0*/  IMAD R40, R12, 0x3, R41 ;  /* 0x000000030c287824 */ /* 0x000fc400078e0229 */
[----:B------:R-:W-:Y:S02]  /*27e0*/  IMAD R54, R11, 0x3, R54 ;  /* 0x000000030b367824 */ /* 0x000fe400078e0236 */
[----:B------:R-:W-:Y:S02]  /*27f0*/  IMAD R44, R72, 0x240, R46 ;  /* 0x00000240482c7824 */ /* 0x000fe400078e022e */
[----:B------:R-:W-:Y:S02]  /*2800*/  IMAD R42, R9, 0x3, R42 ;  /* 0x00000003092a7824 */ /* 0x000fe400078e022a */
[----:B------:R-:W-:Y:S02]  /*2810*/  IMAD R47, R10, 0x3, R47 ;  /* 0x000000030a2f7824 */ /* 0x000fe400078e022f */
[----:B------:R-:W-:Y:S02]  /*2820*/  IMAD R43, R71, 0x240, R46 ;  /* 0x00000240472b7824 */ /* 0x000fe400078e022e */
[----:B------:R-:W-:-:S04]  /*2830*/  IMAD.WIDE R40, R40, R83, c[0x0][0x168] ;  /* 0x00005a0028287625 */ /* 0x000fc800078e0253 */
[----:B------:R-:W-:Y:S02]  /*2840*/  IMAD R44, R7, 0x3, R44 ;  /* 0x00000003072c7824 */ /* 0x000fe400078e022c */
[-C--:B------:R-:W-:Y:S01]  /*2850*/  IMAD.WIDE R84, R54, R83.reuse, c[0x0][0x168] ;  /* 0x00005a0036547625 */ /* 0x080fe200078e0253 */
[----:B------:R1:W-:Y:S03]  /*2860*/  STS [R25.X4+0x2200], R142 ;  /* 0x0022008e19007388 */ /* 0x0003e60000004800 */
[-C--:B0-----:R-:W-:Y:S02]  /*2870*/  IMAD.WIDE R52, R42, R83.reuse, c[0x0][0x168] ;  /* 0x00005a002a347625 */ /* 0x081fe400078e0253 */
[----:B------:R0:W5:Y:S02]  /*2880*/  LDG.E.CONSTANT R84, [R84.64] ;  /* 0x0000000454547981 */ /* 0x000164000c1e9900 */
[----:B------:R-:W-:-:S02]  /*2890*/  IMAD.WIDE R54, R47, R83, c[0x0][0x168] ;  /* 0x00005a002f367625 */ /* 0x000fc400078e0253 */
[----:B------:R0:W5:Y:S02]  /*28a0*/  LDG.E.CONSTANT R52, [R52.64] ;  /* 0x0000000434347981 */ /* 0x000164000c1e9900 */
[----:B------:R-:W-:Y:S02]  /*28b0*/  IMAD R42, R8, 0x3, R43 ;  /* 0x00000003082a7824 */ /* 0x000fe400078e022b */
[----:B------:R-:W-:Y:S01]  /*28c0*/  IMAD R43, R73, 0x240, R46 ;  /* 0x00000240492b7824 */ /* 0x000fe200078e022e */
[----:B-1----:R1:W5:Y:S01]  /*28d0*/  LDG.E.CONSTANT R142, [R40.64] ;  /* 0x00000004288e7981 */ /* 0x002362000c1e9900 */
[----:B------:R-:W-:-:S03]  /*28e0*/  IMAD.WIDE R44, R44, R83, c[0x0][0x168] ;  /* 0x00005a002c2c7625 */ /* 0x000fc600078e0253 */
[----:B------:R0:W5:Y:S01]  /*28f0*/  LDG.E.CONSTANT R54, [R54.64] ;  /* 0x0000000436367981 */ /* 0x000162000c1e9900 */
[----:B------:R-:W-:Y:S02]  /*2900*/  IMAD R47, R74, 0x240, R46 ;  /* 0x000002404a2f7824 */ /* 0x000fe400078e022e */
[----:B-1----:R-:W-:-:S04]  /*2910*/  IMAD.WIDE R40, R42, R83, c[0x0][0x168] ;  /* 0x00005a002a287625 */ /* 0x002fc800078e0253 */
[----:B------:R-:W-:Y:S01]  /*2920*/  IMAD R42, R6, 0x3, R43 ;  /* 0x00000003062a7824 */ /* 0x000fe200078e022b */
[----:B0-----:R0:W5:Y:S01]  /*2930*/  LDG.E.CONSTANT R55, [R44.64] ;  /* 0x000000042c377981 */ /* 0x001162000c1e9900 */
[----:B------:R-:W-:Y:S02]  /*2940*/  IMAD R47, R5, 0x3, R47 ;  /* 0x00000003052f7824 */ /* 0x000fe400078e022f */
[----:B------:R-:W-:Y:S01]  /*2950*/  IMAD.WIDE R42, R42, R83, c[0x0][0x168] ;  /* 0x00005a002a2a7625 */ /* 0x000fe200078e0253 */
[----:B------:R1:W5:Y:S03]  /*2960*/  LDG.E.CONSTANT R51, [R40.64] ;  /* 0x0000000428337981 */ /* 0x000366000c1e9900 */
[--C-:B------:R-:W-:Y:S01]  /*2970*/  IMAD R85, R75, 0x240, R46.reuse ;  /* 0x000002404b557824 */ /* 0x100fe200078e022e */
[----:B------:R1:W5:Y:S01]  /*2980*/  LDG.E.CONSTANT R53, [R42.64] ;  /* 0x000000042a357981 */ /* 0x000362000c1e9900 */
[----:B0-----:R-:W-:-:S02]  /*2990*/  IMAD R44, R76, 0x240, R46 ;  /* 0x000002404c2c7824 */ /* 0x001fc400078e022e */
[----:B------:R-:W-:Y:S02]  /*29a0*/  IMAD R45, R77, 0x240, R46 ;  /* 0x000002404d2d7824 */ /* 0x000fe400078e022e */
[----:B------:R-:W-:Y:S02]  /*29b0*/  IMAD R44, R3, 0x3, R44 ;  /* 0x00000003032c7824 */ /* 0x000fe400078e022c */
[----:B------:R-:W-:Y:S02]  /*29c0*/  IMAD R85, R4, 0x3, R85 ;  /* 0x0000000304557824 */ /* 0x000fe400078e0255 */
[----:B-1----:R-:W-:-:S04]  /*29d0*/  IMAD.WIDE R42, R47, R83, c[0x0][0x168] ;  /* 0x00005a002f2a7625 */ /* 0x002fc800078e0253 */
[-C--:B------:R-:W-:Y:S01]  /*29e0*/  IMAD.WIDE R46, R44, R83.reuse, c[0x0][0x168] ;  /* 0x00005a002c2e7625 */ /* 0x080fe200078e0253 */
[----:B------:R-:W5:Y:S03]  /*29f0*/  LDG.E.CONSTANT R135, [R42.64] ;  /* 0x000000042a877981 */ /* 0x000f66000c1e9900 */
[----:B------:R-:W-:Y:S02]  /*2a00*/  IMAD R44, R2, 0x3, R45 ;  /* 0x00000003022c7824 */ /* 0x000fe400078e022d */
[-C--:B------:R-:W-:Y:S01]  /*2a10*/  IMAD.WIDE R40, R85, R83.reuse, c[0x0][0x168] ;  /* 0x00005a0055287625 */ /* 0x080fe200078e0253 */
[----:B------:R-:W5:Y:S03]  /*2a20*/  LDG.E.CONSTANT R46, [R46.64] ;  /* 0x000000042e2e7981 */ /* 0x000f66000c1e9900 */
[----:B------:R-:W-:-:S02]  /*2a30*/  IMAD.WIDE R44, R44, R83, c[0x0][0x168] ;  /* 0x00005a002c2c7625 */ /* 0x000fc400078e0253 */
[----:B------:R-:W5:Y:S04]  /*2a40*/  LDG.E.CONSTANT R40, [R40.64] ;  /* 0x0000000428287981 */ /* 0x000f68000c1e9900 */
[----:B------:R-:W5:Y:S04]  /*2a50*/  LDG.E.CONSTANT R44, [R44.64] ;  /* 0x000000042c2c7981 */ /* 0x000f68000c1e9900 */
[----:B------:R-:W-:Y:S04]  /*2a60*/  STS [R25.X4+0x2600], R48 ;  /* 0x0026003019007388 */ /* 0x000fe80000004800 */
[----:B--2---:R-:W-:Y:S04]  /*2a70*/  STS [R25.X4+0x2800], R50 ;  /* 0x0028003219007388 */ /* 0x004fe80000004800 */
[----:B---3--:R-:W-:Y:S04]  /*2a80*/  STS [R25.X4+0x2a00], R49 ;  /* 0x002a003119007388 */ /* 0x008fe80000004800 */
[----:B----4-:R-:W-:Y:S01]  /*2a90*/  STS [R25.X4+0x2c00], R164 ;  /* 0x002c00a419007388 */ /* 0x010fe20000004800 */
[----:B------:R-:W-:-:S03]  /*2aa0*/  MOV R85, RZ ;  /* 0x000000ff00557202 */ /* 0x000fc60000000f00 */
[----:B-----5:R-:W-:Y:S04]  /*2ab0*/  STS [R25.X4+0x3000], R160 ;  /* 0x003000a019007388 */ /* 0x020fe80000004800 */
[----:B------:R-:W-:Y:S04]  /*2ac0*/  STS [R25.X4+0x3200], R158 ;  /* 0x0032009e19007388 */ /* 0x000fe80000004800 */
        /* <DEDUP_REMOVED lines=19> */
[----:B------:R-:W-:Y:S06]  /*2c00*/  BAR.SYNC 0x0 ;  /* 0x0000000000007b1d */ /* 0x000fec0000000000 */
.L_x_1:
[C---:B------:R-:W-:Y:S02]  /*2c10*/  IMAD R84, R85.reuse, 0x1400, R36 ;  /* 0x0000140055547824 */ /* 0x040fe400078e0224 */
[C---:B------:R-:W-:Y:S01]  /*2c20*/  IMAD R135, R85.reuse, 0xc0, R0 ;  /* 0x000000c055877824 */ /* 0x040fe200078e0200 */
[----:B------:R-:W-:-:S02]  /*2c30*/  IADD3 R85, R85, 0x1, RZ ;  /* 0x0000000155557810 */ /* 0x000fc40007ffe0ff */
[----:B------:R-:W-:Y:S02]  /*2c40*/  LDS R40, [R84] ;  /* 0x0000000054287984 */ /* 0x000fe40000000800 */
[----:B------:R-:W-:Y:S02]  /*2c50*/  ISETP.GE.U32.AND P0, PT, R85, 0x2, PT ;  /* 0x000000025500780c */ /* 0x000fe40003f06070 */
[----:B------:R-:W0:Y:S04]  /*2c60*/  LDS.128 R48, [R135] ;  /* 0x0000000087307984 */ /* 0x000e280000000c00 */
[----:B------:R-:W1:Y:S04]  /*2c70*/  LDS.128 R52, [R135+0x180] ;  /* 0x0001800087347984 */ /* 0x000e680000000c00 */
[----:B------:R-:W2:Y:S04]  /*2c80*/  LDS R144, [R84+0x20] ;  /* 0x0000200054907984 */ /* 0x000ea80000000800 */
[----:B------:R-:W3:Y:S04]  /*2c90*/  LDS R45, [R84+0x40] ;  /* 0x00004000542d7984 */ /* 0x000ee80000000800 */
[----:B------:R-:W4:Y:S04]  /*2ca0*/  LDS R142, [R84+0x60] ;  /* 0x00006000548e7984 */ /* 0x000f280000000800 */
[----:B------:R-:W5:Y:S04]  /*2cb0*/  LDS R44, [R84+0x80] ;  /* 0x00008000542c7984 */ /* 0x000f680000000800 */
[----:B------:R-:W5:Y:S04]  /*2cc0*/  LDS R42, [R84+0xa0] ;  /* 0x0000a000542a7984 */ /* 0x000f680000000800 */
[----:B------:R-:W5:Y:S04]  /*2cd0*/  LDS R41, [R84+0xc0] ;  /* 0x0000c00054297984 */ /* 0x000f680000000800 */
[----:B------:R-:W5:Y:S04]  /*2ce0*/  LDS R43, [R84+0xe0] ;  /* 0x0000e000542b7984 */ /* 0x000f680000000800 */
[----:B------:R-:W-:Y:S01]  /*2cf0*/  LDS R156, [R84+0x140] ;  /* 0x00014000549c7984 */ /* 0x000fe20000000800 */
[----:B0-----:R-:W-:-:S03]  /*2d00*/  FFMA R46, R48, R40, R155 ;  /* 0x00000028302e7223 */ /* 0x001fc6000000009b */
[----:B------:R-:W-:Y:S01]  /*2d10*/  LDS R155, [R84+0x120] ;  /* 0x00012000549b7984 */ /* 0x000fe20000000800 */
[----:B-1----:R-:W-:-:S04]  /*2d20*/  FFMA R40, R40, R52, R145 ;  /* 0x0000003428287223 */ /* 0x002fc80000000091 */
[----:B--2---:R-:W-:Y:S02]  /*2d30*/  FFMA R150, R144, R53, R40 ;  /* 0x0000003590967223 */ /* 0x004fe40000000028 */
[----:B------:R-:W0:Y:S01]  /*2d40*/  LDS R40, [R84+0x100] ;  /* 0x0001000054287984 */ /* 0x000e220000000800 */
[----:B------:R-:W-:Y:S02]  /*2d50*/  FFMA R146, R48, R144, R153 ;  /* 0x0000009030927223 */ /* 0x000fe40000000099 */
[CC--:B------:R-:W-:Y:S02]  /*2d60*/  FFMA R148, R144.reuse, R52.reuse, R143 ;  /* 0x0000003490947223 */ /* 0x0c0fe4000000008f */
[----:B------:R-:W-:Y:S02]  /*2d70*/  FFMA R46, R144, R49, R46 ;  /* 0x00000031902e7223 */ /* 0x000fe4000000002e */
[----:B---3--:R-:W-:Y:S02]  /*2d80*/  FFMA R151, R48, R45, R151 ;  /* 0x0000002d30977223 */ /* 0x008fe40000000097 */
[----:B------:R-:W-:-:S02]  /*2d90*/  FFMA R141, R45, R52, R141 ;  /* 0x000000342d8d7223 */ /* 0x000fc4000000008d */
[----:B----4-:R-:W-:Y:S02]  /*2da0*/  FFMA R149, R48, R142, R149 ;  /* 0x0000008e30957223 */ /* 0x010fe40000000095 */
[C---:B------:R-:W-:Y:S02]  /*2db0*/  FFMA R139, R142.reuse, R52, R139 ;  /* 0x000000348e8b7223 */ /* 0x040fe4000000008b */
[C---:B------:R-:W-:Y:S02]  /*2dc0*/  FFMA R47, R45.reuse, R49, R146 ;  /* 0x000000312d2f7223 */ /* 0x040fe40000000092 */
[C---:B------:R-:W-:Y:S01]  /*2dd0*/  FFMA R143, R45.reuse, R53, R148 ;  /* 0x000000352d8f7223 */ /* 0x040fe20000000094 */
[----:B------:R-:W-:Y:S01]  /*2de0*/  LDS R146, [R84+0x1c0] ;  /* 0x0001c00054927984 */ /* 0x000fe20000000800 */
[C---:B------:R-:W-:Y:S02]  /*2df0*/  FFMA R152, R45.reuse, R50, R46 ;  /* 0x000000322d987223 */ /* 0x040fe4000000002e */
[----:B------:R-:W-:Y:S01]  /*2e00*/  FFMA R150, R45, R54, R150 ;  /* 0x000000362d967223 */ /* 0x000fe20000000096 */
[----:B------:R-:W1:Y:S01]  /*2e10*/  LDS R148, [R84+0x1a0] ;  /* 0x0001a00054947984 */ /* 0x000e620000000800 */
[----:B------:R-:W-:-:S02]  /*2e20*/  FFMA R145, R142, R49, R151 ;  /* 0x000000318e917223 */ /* 0x000fc40000000097 */
[----:B------:R-:W-:Y:S02]  /*2e30*/  FFMA R141, R142, R53, R141 ;  /* 0x000000358e8d7223 */ /* 0x000fe4000000008d */
[----:B-----5:R-:W-:Y:S02]  /*2e40*/  FFMA R147, R48, R44, R147 ;  /* 0x0000002c30937223 */ /* 0x020fe40000000093 */
[CC--:B------:R-:W-:Y:S02]  /*2e50*/  FFMA R45, R44.reuse, R52.reuse, R137 ;  /* 0x000000342c2d7223 */ /* 0x0c0fe40000000089 */
[C---:B------:R-:W-:Y:S02]  /*2e60*/  FFMA R149, R44.reuse, R49, R149 ;  /* 0x000000312c957223 */ /* 0x040fe40000000095 */
[----:B------:R-:W-:Y:S02]  /*2e70*/  FFMA R139, R44, R53, R139 ;  /* 0x000000352c8b7223 */ /* 0x000fe4000000008b */
[----:B------:R-:W-:-:S02]  /*2e80*/  FFMA R46, R42, R52, R157 ;  /* 0x000000342a2e7223 */ /* 0x000fc4000000009d */
[C---:B------:R-:W-:Y:S02]  /*2e90*/  FFMA R145, R44.reuse, R50, R145 ;  /* 0x000000322c917223 */ /* 0x040fe40000000091 */
[----:B------:R-:W-:Y:S02]  /*2ea0*/  FFMA R137, R44, R54, R141 ;  /* 0x000000362c897223 */ /* 0x000fe4000000008d */
[----:B------:R-:W-:Y:S02]  /*2eb0*/  FFMA R157, R42, R49, R147 ;  /* 0x000000312a9d7223 */ /* 0x000fe40000000093 */
[----:B------:R-:W-:Y:S02]  /*2ec0*/  FFMA R44, R48, R42, R159 ;  /* 0x0000002a302c7223 */ /* 0x000fe4000000009f */
[C---:B------:R-:W-:Y:S02]  /*2ed0*/  FFMA R45, R42.reuse, R53, R45 ;  /* 0x000000352a2d7223 */ /* 0x040fe4000000002d */
[----:B------:R-:W-:-:S02]  /*2ee0*/  FFMA R147, R42, R50, R149 ;  /* 0x000000322a937223 */ /* 0x000fc40000000095 */
[----:B------:R-:W-:Y:S02]  /*2ef0*/  FFMA R139, R42, R54, R139 ;  /* 0x000000362a8b7223 */ /* 0x000fe4000000008b */
[C---:B------:R-:W-:Y:S02]  /*2f00*/  FFMA R42, R48.reuse, R41, R163 ;  /* 0x00000029302a7223 */ /* 0x040fe400000000a3 */
[-C--:B------:R-:W-:Y:S02]  /*2f10*/  FFMA R144, R41, R52.reuse, R161 ;  /* 0x0000003429907223 */ /* 0x080fe400000000a1 */
[----:B------:R-:W-:Y:S02]  /*2f20*/  FFMA R48, R48, R43, R165 ;  /* 0x0000002b30307223 */ /* 0x000fe400000000a5 */
[----:B------:R-:W-:Y:S02]  /*2f30*/  FFMA R52, R43, R52, R140 ;  /* 0x000000342b347223 */ /* 0x000fe4000000008c */
[C---:B------:R-:W-:Y:S01]  /*2f40*/  FFMA R44, R41.reuse, R49, R44 ;  /* 0x00000031292c7223 */ /* 0x040fe2000000002c */
[----:B------:R-:W-:Y:S01]  /*2f50*/  LDS R140, [R84+0x200] ;  /* 0x00020000548c7984 */ /* 0x000fe20000000800 */
[----:B------:R-:W-:-:S02]  /*2f60*/  FFMA R46, R41, R53, R46 ;  /* 0x00000035292e7223 */ /* 0x000fc4000000002e */
[C---:B------:R-:W-:Y:S02]  /*2f70*/  FFMA R157, R41.reuse, R50, R157 ;  /* 0x00000032299d7223 */ /* 0x040fe4000000009d */
[----:B------:R-:W-:Y:S02]  /*2f80*/  FFMA R141, R41, R54, R45 ;  /* 0x00000036298d7223 */ /* 0x000fe4000000002d */
[C---:B------:R-:W-:Y:S02]  /*2f90*/  FFMA R149, R43.reuse, R49, R42 ;  /* 0x000000312b957223 */ /* 0x040fe4000000002a */
[----:B------:R-:W-:Y:S02]  /*2fa0*/  FFMA R41, R43, R53, R144 ;  /* 0x000000352b297223 */ /* 0x000fe40000000090 */
[C---:B0-----:R-:W-:Y:S01]  /*2fb0*/  FFMA R153, R40.reuse, R49, R48 ;  /* 0x0000003128997223 */ /* 0x041fe20000000030 */
[----:B------:R-:W0:Y:S01]  /*2fc0*/  LDS R144, [R84+0x1e0] ;  /* 0x0001e00054907984 */ /* 0x000e220000000800 */
[----:B------:R-:W-:-:S02]  /*2fd0*/  FFMA R42, R40, R53, R52 ;  /* 0x00000035282a7223 */ /* 0x000fc40000000034 */
[C---:B------:R-:W-:Y:S01]  /*2fe0*/  FFMA R154, R142.reuse, R50, R47 ;  /* 0x000000328e9a7223 */ /* 0x040fe2000000002f */
[----:B------:R-:W2:Y:S01]  /*2ff0*/  LDS R48, [R84+0x180] ;  /* 0x0001800054307984 */ /* 0x000ea20000000800 */
[----:B------:R-:W-:Y:S02]  /*3000*/  FFMA R142, R142, R54, R143 ;  /* 0x000000368e8e7223 */ /* 0x000fe4000000008f */
[-C--:B------:R-:W-:Y:S01]  /*3010*/  FFMA R153, R155, R50.reuse, R153 ;  /* 0x000000329b997223 */ /* 0x080fe20000000099 */
[----:B------:R-:W3:Y:S01]  /*3020*/  LDS R49, [R84+0x160] ;  /* 0x0001600054317984 */ /* 0x000ee20000000800 */
[C---:B------:R-:W-:Y:S02]  /*3030*/  FFMA R151, R43.reuse, R50, R44 ;  /* 0x000000322b977223 */ /* 0x040fe4000000002c */
[----:B------:R-:W-:Y:S01]  /*3040*/  FFMA R143, R43, R54, R46 ;  /* 0x000000362b8f7223 */ /* 0x000fe2000000002e */
[----:B------:R-:W4:Y:S01]  /*3050*/  LDS R52, [R84+0x220] ;  /* 0x0002200054347984 */ /* 0x000f220000000800 */
[----:B------:R-:W-:-:S02]  /*3060*/  FFMA R149, R40, R50, R149 ;  /* 0x0000003228957223 */ /* 0x000fc40000000095 */
[-C--:B------:R-:W-:Y:S01]  /*3070*/  FFMA R53, R40, R54.reuse, R41 ;  /* 0x0000003628357223 */ /* 0x080fe20000000029 */
[----:B------:R-:W-:Y:S01]  /*3080*/  LDS R50, [R84+0x240] ;  /* 0x0002400054327984 */ /* 0x000fe20000000800 */
[----:B------:R-:W-:Y:S02]  /*3090*/  FFMA R155, R155, R54, R42 ;  /* 0x000000369b9b7223 */ /* 0x000fe4000000002a */
[-C--:B------:R-:W-:Y:S01]  /*30a0*/  FFMA R152, R156, R51.reuse, R152 ;  /* 0x000000339c987223 */ /* 0x080fe20000000098 */
[----:B------:R-:W5:Y:S01]  /*30b0*/  LDS.128 R40, [R135+0x10] ;  /* 0x0000100087287984 */ /* 0x000f620000000c00 */
[-C--:B-1----:R-:W-:Y:S02]  /*30c0*/  FFMA R163, R148, R51.reuse, R147 ;  /* 0x0000003394a37223 */ /* 0x082fe40000000093 */
[----:B------:R-:W-:Y:S01]  /*30d0*/  FFMA R157, R146, R51, R157 ;  /* 0x00000033929d7223 */ /* 0x000fe2000000009d */
[----:B------:R-:W1:Y:S01]  /*30e0*/  LDS.128 R44, [R135+0x190] ;  /* 0x00019000872c7984 */ /* 0x000e620000000c00 */
[----:B------:R-:W-:-:S02]  /*30f0*/  FFMA R150, R156, R55, R150 ;  /* 0x000000379c967223 */ /* 0x000fc40000000096 */
[----:B------:R-:W-:Y:S02]  /*3100*/  FFMA R141, R146, R55, R141 ;  /* 0x00000037928d7223 */ /* 0x000fe4000000008d */
[C---:B0-----:R-:W-:Y:S02]  /*3110*/  FFMA R151, R144.reuse, R51, R151 ;  /* 0x0000003390977223 */ /* 0x041fe40000000097 */
[----:B------:R-:W-:Y:S02]  /*3120*/  FFMA R143, R144, R55, R143 ;  /* 0x00000037908f7223 */ /* 0x000fe4000000008f */
[-C--:B--2---:R-:W-:Y:S02]  /*3130*/  FFMA R161, R48, R51.reuse, R145 ;  /* 0x0000003330a17223 */ /* 0x084fe40000000091 */
[-C--:B------:R-:W-:Y:S02]  /*3140*/  FFMA R145, R140, R51.reuse, R149 ;  /* 0x000000338c917223 */ /* 0x080fe40000000095 */
[----:B---3--:R-:W-:-:S02]  /*3150*/  FFMA R159, R49, R51, R154 ;  /* 0x00000033319f7223 */ /* 0x008fc4000000009a */
[----:B------:R-:W-:Y:S02]  /*3160*/  FFMA R149, R48, R55, R137 ;  /* 0x0000003730957223 */ /* 0x000fe40000000089 */
[----:B----4-:R-:W-:Y:S02]  /*3170*/  FFMA R147, R52, R51, R153 ;  /* 0x0000003334937223 */ /* 0x010fe40000000099 */
[-C--:B------:R-:W-:Y:S02]  /*3180*/  FFMA R153, R148, R55.reuse, R139 ;  /* 0x0000003794997223 */ /* 0x080fe4000000008b */
[-C--:B------:R-:W-:Y:S02]  /*3190*/  FFMA R51, R49, R55.reuse, R142 ;  /* 0x0000003731337223 */ /* 0x080fe4000000008e */
[-C--:B------:R-:W-:Y:S01]  /*31a0*/  FFMA R139, R140, R55.reuse, R53 ;  /* 0x000000378c8b7223 */ /* 0x080fe20000000035 */
[----:B------:R-:W0:Y:S01]  /*31b0*/  LDS R142, [R84+0x260] ;  /* 0x00026000548e7984 */ /* 0x000e220000000800 */
[----:B------:R-:W-:-:S02]  /*31c0*/  FFMA R155, R52, R55, R155 ;  /* 0x00000037349b7223 */ /* 0x000fc4000000009b */
[-C--:B-----5:R-:W-:Y:S02]  /*31d0*/  FFMA R152, R49, R40.reuse, R152 ;  /* 0x0000002831987223 */ /* 0x0a0fe40000000098 */
[-C--:B------:R-:W-:Y:S02]  /*31e0*/  FFMA R154, R48, R40.reuse, R159 ;  /* 0x00000028309a7223 */ /* 0x080fe4000000009f */
[-C--:B------:R-:W-:Y:S02]  /*31f0*/  FFMA R156, R148, R40.reuse, R161 ;  /* 0x00000028949c7223 */ /* 0x080fe400000000a1 */
[-C--:B------:R-:W-:Y:S02]  /*3200*/  FFMA R137, R146, R40.reuse, R163 ;  /* 0x0000002892897223 */ /* 0x080fe400000000a3 */
[-C--:B------:R-:W-:Y:S02]  /*3210*/  FFMA R53, R144, R40.reuse, R157 ;  /* 0x0000002890357223 */ /* 0x080fe4000000009d */
[-C--:B------:R-:W-:Y:S01]  /*3220*/  FFMA R54, R140, R40.reuse, R151 ;  /* 0x000000288c367223 */ /* 0x080fe20000000097 */
[----:B------:R-:W-:Y:S01]  /*3230*/  LDS R157, [R84+0x360] ;  /* 0x00036000549d7984 */ /* 0x000fe20000000800 */
[----:B------:R-:W-:-:S02]  /*3240*/  FFMA R55, R52, R40, R145 ;  /* 0x0000002834377223 */ /* 0x000fc40000000091 */
[----:B------:R-:W-:Y:S02]  /*3250*/  FFMA R40, R40, R50, R147 ;  /* 0x0000003228287223 */ /* 0x000fe40000000093 */
[-C--:B-1----:R-:W-:Y:S02]  /*3260*/  FFMA R147, R49, R44.reuse, R150 ;  /* 0x0000002c31937223 */ /* 0x082fe40000000096 */
[----:B------:R-:W1:Y:S01]  /*3270*/  LDS R49, [R84+0x280] ;  /* 0x0002800054317984 */ /* 0x000e620000000800 */
[-C--:B------:R-:W-:Y:S02]  /*3280*/  FFMA R151, R48, R44.reuse, R51 ;  /* 0x0000002c30977223 */ /* 0x080fe40000000033 */
[-C--:B------:R-:W-:Y:S01]  /*3290*/  FFMA R149, R148, R44.reuse, R149 ;  /* 0x0000002c94957223 */ /* 0x080fe20000000095 */
[----:B------:R-:W2:Y:S01]  /*32a0*/  LDS R51, [R84+0x2a0] ;  /* 0x0002a00054337984 */ /* 0x000ea20000000800 */
[----:B------:R-:W-:Y:S02]  /*32b0*/  FFMA R153, R146, R44, R153 ;  /* 0x0000002c92997223 */ /* 0x000fe40000000099 */
[----:B------:R-:W-:-:S02]  /*32c0*/  FFMA R152, R48, R41, R152 ;  /* 0x0000002930987223 */ /* 0x000fc40000000098 */
[-C--:B------:R-:W-:Y:S02]  /*32d0*/  FFMA R141, R144, R44.reuse, R141 ;  /* 0x0000002c908d7223 */ /* 0x080fe4000000008d */
[----:B------:R-:W-:Y:S02]  /*32e0*/  FFMA R48, R48, R45, R147 ;  /* 0x0000002d30307223 */ /* 0x000fe40000000093 */
[----:B------:R-:W-:Y:S02]  /*32f0*/  FFMA R154, R148, R41, R154 ;  /* 0x00000029949a7223 */ /* 0x000fe4000000009a */
[-C--:B------:R-:W-:Y:S02]  /*3300*/  FFMA R143, R140, R44.reuse, R143 ;  /* 0x0000002c8c8f7223 */ /* 0x080fe4000000008f */
[-C--:B------:R-:W-:Y:S02]  /*3310*/  FFMA R145, R52, R44.reuse, R139 ;  /* 0x0000002c34917223 */ /* 0x080fe4000000008b */
[----:B------:R-:W-:-:S02]  /*3320*/  FFMA R150, R50, R44, R155 ;  /* 0x0000002c32967223 */ /* 0x000fc4000000009b */
[-C--:B------:R-:W-:Y:S01]  /*3330*/  FFMA R148, R148, R45.reuse, R151 ;  /* 0x0000002d94947223 */ /* 0x080fe20000000097 */
[----:B------:R-:W3:Y:S01]  /*3340*/  LDS R44, [R84+0x2c0] ;  /* 0x0002c000542c7984 */ /* 0x000ee20000000800 */
[----:B------:R-:W-:Y:S02]  /*3350*/  FFMA R147, R146, R45, R149 ;  /* 0x0000002d92937223 */ /* 0x000fe40000000095 */
[C---:B------:R-:W-:Y:S01]  /*3360*/  FFMA R137, R144.reuse, R41, R137 ;  /* 0x0000002990897223 */ /* 0x040fe20000000089 */
[----:B------:R-:W4:Y:S01]  /*3370*/  LDS R149, [R84+0x300] ;  /* 0x0003000054957984 */ /* 0x000f220000000800 */
[----:B------:R-:W-:Y:S02]  /*3380*/  FFMA R153, R144, R45, R153 ;  /* 0x0000002d90997223 */ /* 0x000fe40000000099 */
[-C--:B------:R-:W-:Y:S01]  /*3390*/  FFMA R139, R146, R41.reuse, R156 ;  /* 0x00000029928b7223 */ /* 0x080fe2000000009c */
[----:B------:R-:W5:Y:S01]  /*33a0*/  LDS R144, [R84+0x2e0] ;  /* 0x0002e00054907984 */ /* 0x000f620000000800 */
[----:B------:R-:W-:-:S02]  /*33b0*/  FFMA R146, R140, R41, R53 ;  /* 0x000000298c927223 */ /* 0x000fc40000000035 */
[----:B------:R-:W-:Y:S01]  /*33c0*/  FFMA R141, R140, R45, R141 ;  /* 0x0000002d8c8d7223 */ /* 0x000fe2000000008d */
[----:B------:R-:W5:Y:S01]  /*33d0*/  LDS R151, [R84+0x320] ;  /* 0x0003200054977984 */ /* 0x000f620000000800 */
[-C--:B------:R-:W-:Y:S02]  /*33e0*/  FFMA R140, R52, R41.reuse, R54 ;  /* 0x00000029348c7223 */ /* 0x080fe40000000036 */
[-C--:B------:R-:W-:Y:S01]  /*33f0*/  FFMA R156, R50, R41.reuse, R55 ;  /* 0x00000029329c7223 */ /* 0x080fe20000000037 */
[----:B------:R-:W5:Y:S01]  /*3400*/  LDS R155, [R84+0x340] ;  /* 0x00034000549b7984 */ /* 0x000f620000000800 */
[----:B0-----:R-:W-:Y:S02]  /*3410*/  FFMA R41, R142, R41, R40 ;  /* 0x000000298e297223 */ /* 0x001fe40000000028 */
[C---:B-1----:R-:W-:Y:S01]  /*3420*/  FFMA R48, R49.reuse, R46, R48 ;  /* 0x0000002e31307223 */ /* 0x042fe20000000030 */
[----:B------:R-:W0:Y:S01]  /*3430*/  LDS R40, [R84+0x380] ;  /* 0x0003800054287984 */ /* 0x000e220000000800 */
[----:B------:R-:W-:-:S02]  /*3440*/  FFMA R152, R49, R42, R152 ;  /* 0x0000002a31987223 */ /* 0x000fc40000000098 */
[-C--:B------:R-:W-:Y:S02]  /*3450*/  FFMA R143, R52, R45.reuse, R143 ;  /* 0x0000002d348f7223 */ /* 0x080fe4000000008f */
[-C--:B------:R-:W-:Y:S01]  /*3460*/  FFMA R145, R50, R45.reuse, R145 ;  /* 0x0000002d32917223 */ /* 0x080fe20000000091 */
[----:B------:R-:W-:Y:S01]  /*3470*/  LDS.128 R52, [R135+0x1a0] ;  /* 0x0001a00087347984 */ /* 0x000fe20000000c00 */
[----:B------:R-:W-:Y:S02]  /*3480*/  FFMA R150, R142, R45, R150 ;  /* 0x0000002d8e967223 */ /* 0x000fe40000000096 */
[C---:B--2---:R-:W-:Y:S02]  /*3490*/  FFMA R154, R51.reuse, R42, R154 ;  /* 0x0000002a339a7223 */ /* 0x044fe4000000009a */
[C---:B------:R-:W-:Y:S02]  /*34a0*/  FFMA R148, R51.reuse, R46, R148 ;  /* 0x0000002e33947223 */ /* 0x040fe40000000094 */
[----:B------:R-:W-:-:S02]  /*34b0*/  FFMA R45, R51, R43, R152 ;  /* 0x0000002b332d7223 */ /* 0x000fc40000000098 */
[----:B------:R-:W-:Y:S02]  /*34c0*/  FFMA R159, R51, R47, R48 ;  /* 0x0000002f339f7223 */ /* 0x000fe40000000030 */
[----:B------:R-:W1:Y:S01]  /*34d0*/  LDS.128 R48, [R135+0x20] ;  /* 0x0000200087307984 */ /* 0x000e620000000c00 */
[-C--:B------:R-:W-:Y:S02]  /*34e0*/  FFMA R152, R157, R42.reuse, R41 ;  /* 0x0000002a9d987223 */ /* 0x080fe40000000029 */
[C---:B---3--:R-:W-:Y:S02]  /*34f0*/  FFMA R139, R44.reuse, R42, R139 ;  /* 0x0000002a2c8b7223 */ /* 0x048fe4000000008b */
[----:B------:R-:W-:Y:S02]  /*3500*/  FFMA R147, R44, R46, R147 ;  /* 0x0000002e2c937223 */ /* 0x000fe40000000093 */
[C---:B----4-:R-:W-:Y:S02]  /*3510*/  FFMA R146, R149.reuse, R42, R146 ;  /* 0x0000002a95927223 */ /* 0x050fe40000000092 */
[----:B------:R-:W-:-:S02]  /*3520*/  FFMA R164, R149, R46, R141 ;  /* 0x0000002e95a47223 */ /* 0x000fc4000000008d */
[C---:B-----5:R-:W-:Y:S02]  /*3530*/  FFMA R142, R144.reuse, R42, R137 ;  /* 0x0000002a908e7223 */ /* 0x060fe40000000089 */
[----:B------:R-:W-:Y:S02]  /*3540*/  FFMA R158, R144, R46, R153 ;  /* 0x0000002e909e7223 */ /* 0x000fe40000000099 */
[C---:B------:R-:W-:Y:S02]  /*3550*/  FFMA R140, R151.reuse, R42, R140 ;  /* 0x0000002a978c7223 */ /* 0x040fe4000000008c */
[----:B------:R-:W-:Y:S02]  /*3560*/  FFMA R162, R151, R46, R143 ;  /* 0x0000002e97a27223 */ /* 0x000fe4000000008f */
[C---:B------:R-:W-:Y:S02]  /*3570*/  FFMA R156, R155.reuse, R42, R156 ;  /* 0x0000002a9b9c7223 */ /* 0x040fe4000000009c */
[----:B------:R-:W-:-:S02]  /*3580*/  FFMA R160, R155, R46, R145 ;  /* 0x0000002e9ba07223 */ /* 0x000fc40000000091 */
[----:B------:R-:W-:Y:S02]  /*3590*/  FFMA R150, R157, R46, R150 ;  /* 0x0000002e9d967223 */ /* 0x000fe40000000096 */
[-C--:B------:R-:W-:Y:S02]  /*35a0*/  FFMA R141, R44, R43.reuse, R154 ;  /* 0x0000002b2c8d7223 */ /* 0x080fe4000000009a */
[-C--:B------:R-:W-:Y:S02]  /*35b0*/  FFMA R139, R144, R43.reuse, R139 ;  /* 0x0000002b908b7223 */ /* 0x080fe4000000008b */
[-C--:B------:R-:W-:Y:S02]  /*35c0*/  FFMA R137, R149, R43.reuse, R142 ;  /* 0x0000002b95897223 */ /* 0x080fe4000000008e */
[-C--:B------:R-:W-:Y:S01]  /*35d0*/  FFMA R46, R151, R43.reuse, R146 ;  /* 0x0000002b972e7223 */ /* 0x080fe20000000092 */
[----:B------:R-:W2:Y:S01]  /*35e0*/  LDS R142, [R84+0x3a0] ;  /* 0x0003a000548e7984 */ /* 0x000ea20000000800 */
[----:B------:R-:W-:-:S02]  /*35f0*/  FFMA R42, R155, R43, R140 ;  /* 0x0000002b9b2a7223 */ /* 0x000fc4000000008c */
[----:B------:R-:W-:Y:S02]  /*3600*/  FFMA R41, R157, R43, R156 ;  /* 0x0000002b9d297223 */ /* 0x000fe4000000009c */
[----:B------:R-:W-:Y:S02]  /*3610*/  FFMA R154, R144, R47, R147 ;  /* 0x0000002f909a7223 */ /* 0x000fe40000000093 */
[----:B0-----:R-:W-:Y:S02]  /*3620*/  FFMA R43, R40, R43, R152 ;  /* 0x0000002b282b7223 */ /* 0x001fe40000000098 */
[-C--:B------:R-:W-:Y:S02]  /*3630*/  FFMA R153, R44, R47.reuse, R148 ;  /* 0x0000002f2c997223 */ /* 0x080fe40000000094 */
[-C--:B------:R-:W-:Y:S02]  /*3640*/  FFMA R152, R149, R47.reuse, R158 ;  /* 0x0000002f95987223 */ /* 0x080fe4000000009e */
[----:B------:R-:W-:-:S02]  /*3650*/  FFMA R147, R151, R47, R164 ;  /* 0x0000002f97937223 */ /* 0x000fc400000000a4 */
[-C--:B------:R-:W-:Y:S02]  /*3660*/  FFMA R145, R155, R47.reuse, R162 ;  /* 0x0000002f9b917223 */ /* 0x080fe400000000a2 */
[-C--:B------:R-:W-:Y:S02]  /*3670*/  FFMA R143, R157, R47.reuse, R160 ;  /* 0x0000002f9d8f7223 */ /* 0x080fe400000000a0 */
[----:B------:R-:W-:Y:S02]  /*3680*/  FFMA R47, R40, R47, R150 ;  /* 0x0000002f282f7223 */ /* 0x000fe40000000096 */
[C---:B-1----:R-:W-:Y:S02]  /*3690*/  FFMA R150, R149.reuse, R48, R139 ;  /* 0x0000003095967223 */ /* 0x042fe4000000008b */
[----:B------:R-:W-:Y:S01]  /*36a0*/  FFMA R154, R149, R52, R154 ;  /* 0x00000034959a7223 */ /* 0x000fe2000000009a */
[----:B------:R-:W0:Y:S01]  /*36b0*/  LDS R139, [R84+0x400] ;  /* 0x00040000548b7984 */ /* 0x000e220000000800 */
[----:B------:R-:W-:-:S02]  /*36c0*/  FFMA R140, R44, R48, R45 ;  /* 0x000000302c8c7223 */ /* 0x000fc4000000002d */
[C---:B------:R-:W-:Y:S01]  /*36d0*/  FFMA R46, R155.reuse, R48, R46 ;  /* 0x000000309b2e7223 */ /* 0x040fe2000000002e */
[----:B------:R-:W1:Y:S01]  /*36e0*/  LDS R149, [R84+0x420] ;  /* 0x0004200054957984 */ /* 0x000e620000000800 */
[----:B------:R-:W-:Y:S02]  /*36f0*/  FFMA R158, R155, R52, R147 ;  /* 0x000000349b9e7223 */ /* 0x000fe40000000093 */
[C---:B------:R-:W-:Y:S01]  /*3700*/  FFMA R42, R157.reuse, R48, R42 ;  /* 0x000000309d2a7223 */ /* 0x040fe2000000002a */
[----:B------:R-:W3:Y:S01]  /*3710*/  LDS R45, [R84+0x3e0] ;  /* 0x0003e000542d7984 */ /* 0x000ee20000000800 */
[----:B------:R-:W-:Y:S02]  /*3720*/  FFMA R160, R157, R52, R145 ;  /* 0x000000349da07223 */ /* 0x000fe40000000091 */
[-C--:B------:R-:W-:Y:S01]  /*3730*/  FFMA R148, R151, R48.reuse, R137 ;  /* 0x0000003097947223 */ /* 0x080fe20000000089 */
[----:B------:R-:W4:Y:S01]  /*3740*/  LDS R155, [R84+0x440] ;  /* 0x00044000549b7984 */ /* 0x000f220000000800 */
[----:B------:R-:W-:-:S02]  /*3750*/  FFMA R146, R144, R48, R141 ;  /* 0x0000003090927223 */ /* 0x000fc4000000008d */
[----:B------:R-:W-:Y:S01]  /*3760*/  FFMA R156, R40, R48, R41 ;  /* 0x00000030289c7223 */ /* 0x000fe20000000029 */
[----:B------:R-:W5:Y:S01]  /*3770*/  LDS R157, [R84+0x460] ;  /* 0x00046000549d7984 */ /* 0x000f620000000800 */
[-C--:B------:R-:W-:Y:S02]  /*3780*/  FFMA R44, R44, R52.reuse, R159 ;  /* 0x000000342c2c7223 */ /* 0x080fe4000000009f */
[-C--:B------:R-:W-:Y:S01]  /*3790*/  FFMA R144, R144, R52.reuse, R153 ;  /* 0x0000003490907223 */ /* 0x080fe20000000099 */
[----:B------:R-:W5:Y:S01]  /*37a0*/  LDS R137, [R84+0x3c0] ;  /* 0x0003c00054897984 */ /* 0x000f620000000800 */
[-C--:B------:R-:W-:Y:S02]  /*37b0*/  FFMA R152, R151, R52.reuse, R152 ;  /* 0x0000003497987223 */ /* 0x080fe40000000098 */
[----:B------:R-:W-:Y:S01]  /*37c0*/  FFMA R40, R40, R52, R143 ;  /* 0x0000003428287223 */ /* 0x000fe2000000008f */
[----:B------:R-:W-:Y:S01]  /*37d0*/  LDS R153, [R84+0x5a0] ;  /* 0x0005a00054997984 */ /* 0x000fe20000000800 */
[----:B--2---:R-:W-:-:S02]  /*37e0*/  FFMA R43, R48, R142, R43 ;  /* 0x0000008e302b7223 */ /* 0x004fc4000000002b */
[----:B------:R-:W-:Y:S01]  /*37f0*/  FFMA R47, R142, R52, R47 ;  /* 0x000000348e2f7223 */ /* 0x000fe2000000002f */
[----:B------:R-:W-:Y:S04]  /*3800*/  LDS R48, [R84+0x4a0] ;  /* 0x0004a00054307984 */ /* 0x000fe80000000800 */
[----:B------:R-:W2:Y:S04]  /*3810*/  LDS R52, [R84+0x480] ;  /* 0x0004800054347984 */ /* 0x000ea80000000800 */
[----:B------:R-:W-:Y:S01]  /*3820*/  LDS R142, [R84+0x520] ;  /* 0x00052000548e7984 */ /* 0x000fe20000000800 */
[----:B0-----:R-:W-:-:S03]  /*3830*/  FFMA R150, R139, R49, R150 ;  /* 0x000000318b967223 */ /* 0x001fc60000000096 */
[----:B------:R-:W-:Y:S01]  /*3840*/  LDS R141, [R84+0x5c0] ;  /* 0x0005c000548d7984 */ /* 0x000fe20000000800 */
[----:B------:R-:W-:Y:S02]  /*3850*/  FFMA R154, R139, R53, R154 ;  /* 0x000000358b9a7223 */ /* 0x000fe4000000009a */
[C---:B-1----:R-:W-:Y:S01]  /*3860*/  FFMA R148, R149.reuse, R49, R148 ;  /* 0x0000003195947223 */ /* 0x042fe20000000094 */
[----:B------:R-:W-:Y:S01]  /*3870*/  LDS R143, [R84+0x5e0] ;  /* 0x0005e000548f7984 */ /* 0x000fe20000000800 */
[----:B------:R-:W-:Y:S02]  /*3880*/  FFMA R152, R149, R53, R152 ;  /* 0x0000003595987223 */ /* 0x000fe40000000098 */
[C---:B---3--:R-:W-:Y:S02]  /*3890*/  FFMA R146, R45.reuse, R49, R146 ;  /* 0x000000312d927223 */ /* 0x048fe40000000092 */
[----:B------:R-:W-:Y:S02]  /*38a0*/  FFMA R144, R45, R53, R144 ;  /* 0x000000352d907223 */ /* 0x000fe40000000090 */
[----:B----4-:R-:W-:-:S02]  /*38b0*/  FFMA R148, R155, R50, R148 ;  /* 0x000000329b947223 */ /* 0x010fc40000000094 */
[----:B------:R-:W-:Y:S02]  /*38c0*/  FFMA R146, R139, R50, R146 ;  /* 0x000000328b927223 */ /* 0x000fe40000000092 */
[-C--:B-----5:R-:W-:Y:S02]  /*38d0*/  FFMA R159, R157, R51.reuse, R148 ;  /* 0x000000339d9f7223 */ /* 0x0a0fe40000000094 */
[----:B------:R-:W0:Y:S01]  /*38e0*/  LDS R148, [R84+0x4c0] ;  /* 0x0004c00054947984 */ /* 0x000e220000000800 */
[----:B------:R-:W-:Y:S02]  /*38f0*/  FFMA R147, R149, R51, R146 ;  /* 0x0000003395937223 */ /* 0x000fe40000000092 */
[C---:B------:R-:W-:Y:S01]  /*3900*/  FFMA R140, R137.reuse, R49, R140 ;  /* 0x00000031898c7223 */ /* 0x040fe2000000008c */
[----:B------:R-:W1:Y:S01]  /*3910*/  LDS R146, [R84+0x4e0] ;  /* 0x0004e00054927984 */ /* 0x000e620000000800 */
[----:B------:R-:W-:Y:S02]  /*3920*/  FFMA R44, R137, R53, R44 ;  /* 0x00000035892c7223 */ /* 0x000fe4000000002c */
[----:B------:R-:W-:-:S02]  /*3930*/  FFMA R46, R155, R49, R46 ;  /* 0x000000319b2e7223 */ /* 0x000fc4000000002e */
[----:B------:R-:W-:Y:S02]  /*3940*/  FFMA R158, R155, R53, R158 ;  /* 0x000000359b9e7223 */ /* 0x000fe4000000009e */
[----:B------:R-:W-:Y:S02]  /*3950*/  FFMA R144, R139, R54, R144 ;  /* 0x000000368b907223 */ /* 0x000fe40000000090 */
[C---:B------:R-:W-:Y:S02]  /*3960*/  FFMA R150, R149.reuse, R50, R150 ;  /* 0x0000003295967223 */ /* 0x040fe40000000096 */
[-C--:B------:R-:W-:Y:S02]  /*3970*/  FFMA R154, R149, R54.reuse, R154 ;  /* 0x00000036959a7223 */ /* 0x080fe4000000009a */
[----:B------:R-:W-:Y:S02]  /*3980*/  FFMA R152, R155, R54, R152 ;  /* 0x000000369b987223 */ /* 0x000fe40000000098 */
[----:B------:R-:W-:-:S02]  /*3990*/  FFMA R41, R157, R49, R42 ;  /* 0x000000319d297223 */ /* 0x000fc4000000002a */
[----:B------:R-:W-:Y:S02]  /*39a0*/  FFMA R145, R157, R53, R160 ;  /* 0x000000359d917223 */ /* 0x000fe400000000a0 */
[C---:B------:R-:W-:Y:S02]  /*39b0*/  FFMA R140, R45.reuse, R50, R140 ;  /* 0x000000322d8c7223 */ /* 0x040fe4000000008c */
[----:B------:R-:W-:Y:S02]  /*39c0*/  FFMA R44, R45, R54, R44 ;  /* 0x000000362d2c7223 */ /* 0x000fe4000000002c */
[C---:B------:R-:W-:Y:S02]  /*39d0*/  FFMA R46, R157.reuse, R50, R46 ;  /* 0x000000329d2e7223 */ /* 0x040fe4000000002e */
[----:B------:R-:W-:Y:S02]  /*39e0*/  FFMA R158, R157, R54, R158 ;  /* 0x000000369d9e7223 */ /* 0x000fe4000000009e */
[----:B------:R-:W-:-:S02]  /*39f0*/  FFMA R149, R149, R55, R144 ;  /* 0x0000003795957223 */ /* 0x000fc40000000090 */
[----:B------:R-:W-:Y:S02]  /*3a00*/  FFMA R151, R155, R51, R150 ;  /* 0x000000339b977223 */ /* 0x000fe40000000096 */
[-C--:B------:R-:W-:Y:S01]  /*3a10*/  FFMA R157, R157, R55.reuse, R152 ;  /* 0x000000379d9d7223 */ /* 0x080fe20000000098 */
[----:B------:R-:W-:Y:S01]  /*3a20*/  LDS R150, [R84+0x560] ;  /* 0x0005600054967984 */ /* 0x000fe20000000800 */
[----:B------:R-:W-:Y:S02]  /*3a30*/  FFMA R155, R155, R55, R154 ;  /* 0x000000379b9b7223 */ /* 0x000fe4000000009a */
[C---:B--2---:R-:W-:Y:S01]  /*3a40*/  FFMA R161, R52.reuse, R49, R156 ;  /* 0x0000003134a17223 */ /* 0x044fe2000000009c */
[----:B------:R-:W-:Y:S01]  /*3a50*/  LDS R154, [R84+0x540] ;  /* 0x00054000549a7984 */ /* 0x000fe20000000800 */
[C---:B------:R-:W-:Y:S02]  /*3a60*/  FFMA R165, R52.reuse, R53, R40 ;  /* 0x0000003534a57223 */ /* 0x040fe40000000028 */
[----:B------:R-:W-:-:S02]  /*3a70*/  FFMA R144, R52, R50, R41 ;  /* 0x0000003234907223 */ /* 0x000fc40000000029 */
[----:B------:R-:W-:Y:S02]  /*3a80*/  FFMA R145, R52, R54, R145 ;  /* 0x0000003634917223 */ /* 0x000fe40000000091 */
[C---:B------:R-:W-:Y:S02]  /*3a90*/  FFMA R163, R48.reuse, R49, R43 ;  /* 0x0000003130a37223 */ /* 0x040fe4000000002b */
[----:B------:R-:W-:Y:S01]  /*3aa0*/  FFMA R152, R48, R53, R47 ;  /* 0x0000003530987223 */ /* 0x000fe2000000002f */
[----:B------:R-:W-:Y:S01]  /*3ab0*/  LDS R49, [R84+0x580] ;  /* 0x0005800054317984 */ /* 0x000fe20000000800 */
[C---:B------:R-:W-:Y:S02]  /*3ac0*/  FFMA R137, R139.reuse, R51, R140 ;  /* 0x000000338b897223 */ /* 0x040fe4000000008c */
[----:B------:R-:W-:Y:S01]  /*3ad0*/  FFMA R139, R139, R55, R44 ;  /* 0x000000378b8b7223 */ /* 0x000fe2000000002c */
[----:B------:R-:W-:Y:S01]  /*3ae0*/  LDS R53, [R84+0x500] ;  /* 0x0005000054357984 */ /* 0x000fe20000000800 */
[----:B------:R-:W-:-:S02]  /*3af0*/  FFMA R140, R52, R51, R46 ;  /* 0x00000033348c7223 */ /* 0x000fc4000000002e */
[C---:B------:R-:W-:Y:S01]  /*3b00*/  FFMA R161, R48.reuse, R50, R161 ;  /* 0x0000003230a17223 */ /* 0x040fe200000000a1 */
[----:B------:R-:W2:Y:S01]  /*3b10*/  LDS.128 R40, [R135+0x30] ;  /* 0x0000300087287984 */ /* 0x000ea20000000c00 */
[C---:B------:R-:W-:Y:S02]  /*3b20*/  FFMA R165, R48.reuse, R54, R165 ;  /* 0x0000003630a57223 */ /* 0x040fe400000000a5 */
[C---:B------:R-:W-:Y:S01]  /*3b30*/  FFMA R144, R48.reuse, R51, R144 ;  /* 0x0000003330907223 */ /* 0x040fe20000000090 */
[----:B------:R-:W3:Y:S01]  /*3b40*/  LDS.128 R44, [R135+0x1b0] ;  /* 0x0001b000872c7984 */ /* 0x000ee20000000c00 */
[----:B------:R-:W-:Y:S02]  /*3b50*/  FFMA R48, R48, R55, R145 ;  /* 0x0000003730307223 */ /* 0x000fe40000000091 */
[C---:B0-----:R-:W-:Y:S01]  /*3b60*/  FFMA R163, R148.reuse, R50, R163 ;  /* 0x0000003294a37223 */ /* 0x041fe200000000a3 */
[----:B------:R-:W0:Y:S01]  /*3b70*/  LDS R145, [R84+0x600] ;  /* 0x0006000054917984 */ /* 0x000e220000000800 */
[----:B------:R-:W-:-:S02]  /*3b80*/  FFMA R50, R148, R51, R161 ;  /* 0x0000003394327223 */ /* 0x000fc400000000a1 */
[----:B-1----:R-:W-:Y:S02]  /*3b90*/  FFMA R163, R146, R51, R163 ;  /* 0x0000003392a37223 */ /* 0x002fe400000000a3 */
[----:B------:R-:W1:Y:S01]  /*3ba0*/  LDS R51, [R84+0x620] ;  /* 0x0006200054337984 */ /* 0x000e620000000800 */
[----:B------:R-:W-:Y:S02]  /*3bb0*/  FFMA R152, R148, R54, R152 ;  /* 0x0000003694987223 */ /* 0x000fe40000000098 */
[-C--:B------:R-:W-:Y:S02]  /*3bc0*/  FFMA R52, R52, R55.reuse, R158 ;  /* 0x0000003734347223 */ /* 0x080fe4000000009e */
[-C--:B------:R-:W-:Y:S02]  /*3bd0*/  FFMA R148, R148, R55.reuse, R165 ;  /* 0x0000003794947223 */ /* 0x080fe400000000a5 */
[----:B------:R-:W-:Y:S02]  /*3be0*/  FFMA R55, R146, R55, R152 ;  /* 0x0000003792377223 */ /* 0x000fe40000000098 */
[----:B--2---:R-:W-:-:S02]  /*3bf0*/  FFMA R137, R40, R53, R137 ;  /* 0x0000003528897223 */ /* 0x004fc40000000089 */
[C---:B------:R-:W-:Y:S02]  /*3c00*/  FFMA R147, R40.reuse, R142, R147 ;  /* 0x0000008e28937223 */ /* 0x040fe40000000093 */
[C---:B------:R-:W-:Y:S02]  /*3c10*/  FFMA R151, R40.reuse, R154, R151 ;  /* 0x0000009a28977223 */ /* 0x040fe40000000097 */
[C---:B------:R-:W-:Y:S02]  /*3c20*/  FFMA R54, R40.reuse, R150, R159 ;  /* 0x0000009628367223 */ /* 0x040fe4000000009f */
[C---:B------:R-:W-:Y:S02]  /*3c30*/  FFMA R140, R40.reuse, R49, R140 ;  /* 0x00000031288c7223 */ /* 0x040fe4000000008c */
[C---:B------:R-:W-:Y:S02]  /*3c40*/  FFMA R144, R40.reuse, R153, R144 ;  /* 0x0000009928907223 */ /* 0x040fe40000000090 */
[----:B------:R-:W-:-:S02]  /*3c50*/  FFMA R50, R40, R141, R50 ;  /* 0x0000008d28327223 */ /* 0x000fc40000000032 */
[----:B------:R-:W-:Y:S02]  /*3c60*/  FFMA R40, R40, R143, R163 ;  /* 0x0000008f28287223 */ /* 0x000fe400000000a3 */
[-C--:B---3--:R-:W-:Y:S02]  /*3c70*/  FFMA R139, R53, R44.reuse, R139 ;  /* 0x0000002c358b7223 */ /* 0x088fe4000000008b */
[-C--:B------:R-:W-:Y:S02]  /*3c80*/  FFMA R146, R150, R44.reuse, R157 ;  /* 0x0000002c96927223 */ /* 0x080fe4000000009d */
[-C--:B------:R-:W-:Y:S02]  /*3c90*/  FFMA R48, R153, R44.reuse, R48 ;  /* 0x0000002c99307223 */ /* 0x080fe40000000030 */
[----:B------:R-:W-:Y:S02]  /*3ca0*/  FFMA R53, R154, R44, R155 ;  /* 0x0000002c9a357223 */ /* 0x000fe4000000009b */
[----:B------:R-:W-:-:S02]  /*3cb0*/  FFMA R137, R142, R41, R137 ;  /* 0x000000298e897223 */ /* 0x000fc40000000089 */
[-C--:B------:R-:W-:Y:S02]  /*3cc0*/  FFMA R147, R154, R41.reuse, R147 ;  /* 0x000000299a937223 */ /* 0x080fe40000000093 */
[-C--:B------:R-:W-:Y:S02]  /*3cd0*/  FFMA R151, R150, R41.reuse, R151 ;  /* 0x0000002996977223 */ /* 0x080fe40000000097 */
[-C--:B------:R-:W-:Y:S02]  /*3ce0*/  FFMA R54, R49, R41.reuse, R54 ;  /* 0x0000002931367223 */ /* 0x080fe40000000036 */
[-C--:B------:R-:W-:Y:S02]  /*3cf0*/  FFMA R140, R153, R41.reuse, R140 ;  /* 0x00000029998c7223 */ /* 0x080fe4000000008c */
[-C--:B------:R-:W-:Y:S02]  /*3d00*/  FFMA R144, R141, R41.reuse, R144 ;  /* 0x000000298d907223 */ /* 0x080fe40000000090 */
[----:B------:R-:W-:-:S02]  /*3d10*/  FFMA R155, R143, R41, R50 ;  /* 0x000000298f9b7223 */ /* 0x000fc40000000032 */
[-C--:B------:R-:W-:Y:S02]  /*3d20*/  FFMA R149, R142, R44.reuse, R149 ;  /* 0x0000002c8e957223 */ /* 0x080fe40000000095 */
[-C--:B------:R-:W-:Y:S02]  /*3d30*/  FFMA R52, R49, R44.reuse, R52 ;  /* 0x0000002c31347223 */ /* 0x080fe40000000034 */
[-C--:B------:R-:W-:Y:S02]  /*3d40*/  FFMA R148, R141, R44.reuse, R148 ;  /* 0x0000002c8d947223 */ /* 0x080fe40000000094 */
[----:B0-----:R-:W-:Y:S02]  /*3d50*/  FFMA R41, R145, R41, R40 ;  /* 0x0000002991297223 */ /* 0x001fe40000000028 */
[----:B------:R-:W-:Y:S02]  /*3d60*/  FFMA R44, R143, R44, R55 ;  /* 0x0000002c8f2c7223 */ /* 0x000fe40000000037 */
[----:B------:R-:W-:-:S02]  /*3d70*/  FFMA R146, R49, R45, R146 ;  /* 0x0000002d31927223 */ /* 0x000fc40000000092 */
[-C--:B------:R-:W-:Y:S02]  /*3d80*/  FFMA R40, R141, R45.reuse, R48 ;  /* 0x0000002d8d287223 */ /* 0x080fe40000000030 */
[-C--:B------:R-:W-:Y:S02]  /*3d90*/  FFMA R55, R142, R45.reuse, R139 ;  /* 0x0000002d8e377223 */ /* 0x080fe4000000008b */
[-C--:B------:R-:W-:Y:S01]  /*3da0*/  FFMA R149, R154, R45.reuse, R149 ;  /* 0x0000002d9a957223 */ /* 0x080fe20000000095 */
[----:B------:R-:W0:Y:S01]  /*3db0*/  LDS R139, [R84+0x640] ;  /* 0x00064000548b7984 */ /* 0x000e220000000800 */
[-C--:B------:R-:W-:Y:S02]  /*3dc0*/  FFMA R53, R150, R45.reuse, R53 ;  /* 0x0000002d96357223 */ /* 0x080fe40000000035 */
[-C--:B------:R-:W-:Y:S01]  /*3dd0*/  FFMA R52, R153, R45.reuse, R52 ;  /* 0x0000002d99347223 */ /* 0x080fe20000000034 */
[----:B------:R-:W2:Y:S01]  /*3de0*/  LDS R142, [R84+0x6c0] ;  /* 0x0006c000548e7984 */ /* 0x000ea20000000800 */
[----:B------:R-:W-:-:S02]  /*3df0*/  FFMA R48, R143, R45, R148 ;  /* 0x0000002d8f307223 */ /* 0x000fc40000000094 */
[----:B------:R-:W-:Y:S02]  /*3e00*/  FFMA R45, R145, R45, R44 ;  /* 0x0000002d912d7223 */ /* 0x000fe4000000002c */
[-C--:B------:R-:W-:Y:S01]  /*3e10*/  FFMA R152, R154, R42.reuse, R137 ;  /* 0x0000002a9a987223 */ /* 0x080fe20000000089 */
[----:B------:R-:W-:Y:S01]  /*3e20*/  LDS R44, [R84+0x720] ;  /* 0x00072000542c7984 */ /* 0x000fe20000000800 */
[-C--:B------:R-:W-:Y:S02]  /*3e30*/  FFMA R163, R153, R42.reuse, R54 ;  /* 0x0000002a99a37223 */ /* 0x080fe40000000036 */
[----:B------:R-:W-:Y:S01]  /*3e40*/  FFMA R157, R143, R42, R144 ;  /* 0x0000002a8f9d7223 */ /* 0x000fe20000000090 */
[----:B------:R-:W3:Y:S01]  /*3e50*/  LDS R137, [R84+0x660] ;  /* 0x0006600054897984 */ /* 0x000ee20000000800 */
[----:B------:R-:W-:Y:S02]  /*3e60*/  FFMA R153, R153, R46, R146 ;  /* 0x0000002e99997223 */ /* 0x000fe40000000092 */
[----:B------:R-:W-:Y:S01]  /*3e70*/  FFMA R159, R141, R42, R140 ;  /* 0x0000002a8d9f7223 */ /* 0x000fe2000000008c */
[----:B------:R-:W4:Y:S01]  /*3e80*/  LDS R146, [R84+0x680] ;  /* 0x0006800054927984 */ /* 0x000f220000000800 */
[----:B------:R-:W-:-:S02]  /*3e90*/  FFMA R143, R143, R46, R40 ;  /* 0x0000002e8f8f7223 */ /* 0x000fc40000000028 */
[-C--:B------:R-:W-:Y:S01]  /*3ea0*/  FFMA R148, R150, R42.reuse, R147 ;  /* 0x0000002a96947223 */ /* 0x080fe20000000093 */
[----:B------:R-:W5:Y:S01]  /*3eb0*/  LDS R144, [R84+0x6a0] ;  /* 0x0006a00054907984 */ /* 0x000f620000000800 */
[-C--:B------:R-:W-:Y:S02]  /*3ec0*/  FFMA R161, R49, R42.reuse, R151 ;  /* 0x0000002a31a17223 */ /* 0x080fe40000000097 */
[----:B------:R-:W-:Y:S01]  /*3ed0*/  FFMA R155, R145, R42, R155 ;  /* 0x0000002a919b7223 */ /* 0x000fe2000000009b */
[----:B------:R-:W5:Y:S01]  /*3ee0*/  LDS R140, [R84+0x6e0] ;  /* 0x0006e000548c7984 */ /* 0x000f620000000800 */
[-C--:B------:R-:W-:Y:S02]  /*3ef0*/  FFMA R154, R154, R46.reuse, R55 ;  /* 0x0000002e9a9a7223 */ /* 0x080fe40000000037 */
[-C--:B------:R-:W-:Y:S01]  /*3f00*/  FFMA R150, R150, R46.reuse, R149 ;  /* 0x0000002e96967223 */ /* 0x080fe20000000095 */
[----:B------:R-:W5:Y:S01]  /*3f10*/  LDS R40, [R84+0x700] ;  /* 0x0007000054287984 */ /* 0x000f620000000800 */
[----:B------:R-:W-:-:S02]  /*3f20*/  FFMA R151, R49, R46, R53 ;  /* 0x0000002e31977223 */ /* 0x000fc40000000035 */
[-C--:B------:R-:W-:Y:S02]  /*3f30*/  FFMA R141, R141, R46.reuse, R52 ;  /* 0x0000002e8d8d7223 */ /* 0x080fe40000000034 */
[----:B------:R-:W-:Y:S01]  /*3f40*/  FFMA R145, R145, R46, R48 ;  /* 0x0000002e91917223 */ /* 0x000fe20000000030 */
[----:B------:R-:W5:Y:S01]  /*3f50*/  LDS.128 R52, [R135+0x1c0] ;  /* 0x0001c00087347984 */ /* 0x000f620000000c00 */
[C---:B-1----:R-:W-:Y:S02]  /*3f60*/  FFMA R42, R51.reuse, R42, R41 ;  /* 0x0000002a332a7223 */ /* 0x042fe40000000029 */
[----:B------:R-:W-:Y:S01]  /*3f70*/  FFMA R46, R51, R46, R45 ;  /* 0x0000002e332e7223 */ /* 0x000fe2000000002d */
[----:B------:R-:W-:Y:S01]  /*3f80*/  LDS R41, [R84+0x740] ;  /* 0x0007400054297984 */ /* 0x000fe20000000800 */
[C---:B0-----:R-:W-:Y:S02]  /*3f90*/  FFMA R147, R139.reuse, R43, R152 ;  /* 0x0000002b8b937223 */ /* 0x041fe40000000098 */
[----:B------:R-:W-:Y:S01]  /*3fa0*/  FFMA R139, R139, R47, R154 ;  /* 0x0000002f8b8b7223 */ /* 0x000fe2000000009a */
[----:B------:R-:W0:Y:S01]  /*3fb0*/  LDS.128 R48, [R135+0x40] ;  /* 0x0000400087307984 */ /* 0x000e220000000c00 */
[----:B--2---:R-:W-:-:S02]  /*3fc0*/  FFMA R159, R142, R43, R159 ;  /* 0x0000002b8e9f7223 */ /* 0x004fc4000000009f */
[----:B------:R-:W-:Y:S02]  /*3fd0*/  FFMA R141, R142, R47, R141 ;  /* 0x0000002f8e8d7223 */ /* 0x000fe4000000008d */
[CC--:B---3--:R-:W-:Y:S02]  /*3fe0*/  FFMA R45, R137.reuse, R43.reuse, R148 ;  /* 0x0000002b892d7223 */ /* 0x0c8fe40000000094 */
[-C--:B------:R-:W-:Y:S02]  /*3ff0*/  FFMA R148, R44, R43.reuse, R42 ;  /* 0x0000002b2c947223 */ /* 0x080fe4000000002a */
[----:B----4-:R-:W-:Y:S02]  /*4000*/  FFMA R161, R146, R43, R161 ;  /* 0x0000002b92a17223 */ /* 0x010fe400000000a1 */
[----:B------:R-:W-:Y:S02]  /*4010*/  FFMA R149, R137, R47, R150 ;  /* 0x0000002f89957223 */ /* 0x000fe40000000096 */
[----:B-----5:R-:W-:-:S02]  /*4020*/  FFMA R163, R144, R43, R163 ;  /* 0x0000002b90a37223 */ /* 0x020fc400000000a3 */
[----:B------:R-:W-:Y:S02]  /*4030*/  FFMA R151, R146, R47, R151 ;  /* 0x0000002f92977223 */ /* 0x000fe40000000097 */
[----:B------:R-:W-:Y:S02]  /*4040*/  FFMA R157, R140, R43, R157 ;  /* 0x0000002b8c9d7223 */ /* 0x000fe4000000009d */
[----:B------:R-:W-:Y:S02]  /*4050*/  FFMA R153, R144, R47, R153 ;  /* 0x0000002f90997223 */ /* 0x000fe40000000099 */
[----:B------:R-:W-:Y:S02]  /*4060*/  FFMA R155, R40, R43, R155 ;  /* 0x0000002b289b7223 */ /* 0x000fe4000000009b */
[-C--:B------:R-:W-:Y:S02]  /*4070*/  FFMA R143, R140, R47.reuse, R143 ;  /* 0x0000002f8c8f7223 */ /* 0x080fe4000000008f */
[----:B------:R-:W-:-:S02]  /*4080*/  FFMA R145, R40, R47, R145 ;  /* 0x0000002f28917223 */ /* 0x000fc40000000091 */
[----:B------:R-:W-:Y:S02]  /*4090*/  FFMA R47, R44, R47, R46 ;  /* 0x0000002f2c2f7223 */ /* 0x000fe4000000002e */
[-C--:B------:R-:W-:Y:S02]  /*40a0*/  FFMA R149, R146, R52.reuse, R149 ;  /* 0x0000003492957223 */ /* 0x080fe40000000095 */
[-C--:B------:R-:W-:Y:S02]  /*40b0*/  FFMA R153, R142, R52.reuse, R153 ;  /* 0x000000348e997223 */ /* 0x080fe40000000099 */
[----:B------:R-:W-:Y:S02]  /*40c0*/  FFMA R151, R144, R52, R151 ;  /* 0x0000003490977223 */ /* 0x000fe40000000097 */
[-C--:B0-----:R-:W-:Y:S02]  /*40d0*/  FFMA R150, R146, R48.reuse, R45 ;  /* 0x0000003092967223 */ /* 0x081fe4000000002d */
[----:B------:R-:W-:-:S02]  /*40e0*/  FFMA R147, R137, R48, R147 ;  /* 0x0000003089937223 */ /* 0x000fc40000000093 */
[-C--:B------:R-:W-:Y:S02]  /*40f0*/  FFMA R152, R144, R48.reuse, R161 ;  /* 0x0000003090987223 */ /* 0x080fe400000000a1 */
[-C--:B------:R-:W-:Y:S02]  /*4100*/  FFMA R45, R142, R48.reuse, R163 ;  /* 0x000000308e2d7223 */ /* 0x080fe400000000a3 */
[-C--:B------:R-:W-:Y:S02]  /*4110*/  FFMA R42, R140, R48.reuse, R159 ;  /* 0x000000308c2a7223 */ /* 0x080fe4000000009f */
[-C--:B------:R-:W-:Y:S01]  /*4120*/  FFMA R43, R40, R48.reuse, R157 ;  /* 0x00000030282b7223 */ /* 0x080fe2000000009d */
[----:B------:R-:W0:Y:S01]  /*4130*/  LDS R159, [R84+0x800] ;  /* 0x00080000549f7984 */ /* 0x000e220000000800 */
[----:B------:R-:W-:Y:S02]  /*4140*/  FFMA R46, R44, R48, R155 ;  /* 0x000000302c2e7223 */ /* 0x000fe4000000009b */
[----:B------:R-:W-:Y:S01]  /*4150*/  FFMA R48, R48, R41, R148 ;  /* 0x0000002930307223 */ /* 0x000fe20000000094 */
[----:B------:R-:W1:Y:S01]  /*4160*/  LDS R157, [R84+0x820] ;  /* 0x00082000549d7984 */ /* 0x000e620000000800 */
[----:B------:R-:W-:-:S02]  /*4170*/  FFMA R155, R137, R52, R139 ;  /* 0x00000034899b7223 */ /* 0x000fc4000000008b */
[-C--:B------:R-:W-:Y:S01]  /*4180*/  FFMA R156, R146, R49.reuse, R147 ;  /* 0x00000031929c7223 */ /* 0x080fe20000000093 */
[----:B------:R-:W2:Y:S01]  /*4190*/  LDS R148, [R84+0x760] ;  /* 0x0007600054947984 */ /* 0x000ea20000000800 */
[----:B------:R-:W-:Y:S02]  /*41a0*/  FFMA R150, R144, R49, R150 ;  /* 0x0000003190967223 */ /* 0x000fe40000000096 */
[-C--:B------:R-:W-:Y:S01]  /*41b0*/  FFMA R146, R146, R53.reuse, R155 ;  /* 0x0000003592927223 */ /* 0x080fe2000000009b */
[----:B------:R-:W3:Y:S01]  /*41c0*/  LDS R137, [R84+0x780] ;  /* 0x0007800054897984 */ /* 0x000ee20000000800 */
[----:B------:R-:W-:Y:S02]  /*41d0*/  FFMA R144, R144, R53, R149 ;  /* 0x0000003590907223 */ /* 0x000fe40000000095 */
[C---:B------:R-:W-:Y:S01]  /*41e0*/  FFMA R141, R140.reuse, R52, R141 ;  /* 0x000000348c8d7223 */ /* 0x040fe2000000008d */
[----:B------:R-:W4:Y:S01]  /*41f0*/  LDS R139, [R84+0x7a0] ;  /* 0x0007a000548b7984 */ /* 0x000f220000000800 */
[----:B------:R-:W-:-:S02]  /*4200*/  FFMA R149, R140, R49, R45 ;  /* 0x000000318c957223 */ /* 0x000fc4000000002d */
[-C--:B------:R-:W-:Y:S02]  /*4210*/  FFMA R155, R140, R53.reuse, R153 ;  /* 0x000000358c9b7223 */ /* 0x080fe40000000099 */
[-C--:B------:R-:W-:Y:S01]  /*4220*/  FFMA R143, R40, R52.reuse, R143 ;  /* 0x00000034288f7223 */ /* 0x080fe2000000008f */
[----:B------:R-:W5:Y:S01]  /*4230*/  LDS R140, [R84+0x7e0] ;  /* 0x0007e000548c7984 */ /* 0x000f620000000800 */
[-C--:B------:R-:W-:Y:S02]  /*4240*/  FFMA R154, R44, R52.reuse, R145 ;  /* 0x000000342c9a7223 */ /* 0x080fe40000000091 */
[----:B------:R-:W-:Y:S01]  /*4250*/  FFMA R47, R41, R52, R47 ;  /* 0x00000034292f7223 */ /* 0x000fe2000000002f */
[----:B------:R-:W-:Y:S01]  /*4260*/  LDS R153, [R84+0x840] ;  /* 0x0008400054997984 */ /* 0x000fe20000000800 */
[C---:B------:R-:W-:Y:S02]  /*4270*/  FFMA R147, R142.reuse, R53, R151 ;  /* 0x000000358e937223 */ /* 0x040fe40000000097 */
[-C--:B------:R-:W-:Y:S01]  /*4280*/  FFMA R145, R142, R49.reuse, R152 ;  /* 0x000000318e917223 */ /* 0x080fe20000000098 */
[----:B------:R-:W5:Y:S01]  /*4290*/  LDS R52, [R84+0x7c0] ;  /* 0x0007c00054347984 */ /* 0x000f620000000800 */
[----:B------:R-:W-:-:S02]  /*42a0*/  FFMA R142, R40, R49, R42 ;  /* 0x00000031288e7223 */ /* 0x000fc4000000002a */
[----:B------:R-:W-:Y:S01]  /*42b0*/  FFMA R141, R40, R53, R141 ;  /* 0x00000035288d7223 */ /* 0x000fe2000000008d */
[----:B------:R-:W5:Y:S01]  /*42c0*/  LDS R151, [R84+0x860] ;  /* 0x0008600054977984 */ /* 0x000f620000000800 */
[CC--:B------:R-:W-:Y:S02]  /*42d0*/  FFMA R152, R44.reuse, R49.reuse, R43 ;  /* 0x000000312c987223 */ /* 0x0c0fe4000000002b */
[C---:B------:R-:W-:Y:S02]  /*42e0*/  FFMA R158, R41.reuse, R49, R46 ;  /* 0x00000031299e7223 */ /* 0x040fe4000000002e */
[-C--:B------:R-:W-:Y:S02]  /*42f0*/  FFMA R154, R41, R53.reuse, R154 ;  /* 0x00000035299a7223 */ /* 0x080fe4000000009a */
[----:B------:R-:W5:Y:S01]  /*4300*/  LDS.128 R40, [R135+0x50] ;  /* 0x0000500087287984 */ /* 0x000f620000000c00 */
[----:B------:R-:W-:Y:S02]  /*4310*/  FFMA R143, R44, R53, R143 ;  /* 0x000000352c8f7223 */ /* 0x000fe4000000008f */
[----:B0-----:R-:W-:-:S02]  /*4320*/  FFMA R142, R159, R50, R142 ;  /* 0x000000329f8e7223 */ /* 0x001fc4000000008e */
[-C--:B-1----:R-:W-:Y:S02]  /*4330*/  FFMA R152, R157, R50.reuse, R152 ;  /* 0x000000329d987223 */ /* 0x082fe40000000098 */
[C---:B--2---:R-:W-:Y:S02]  /*4340*/  FFMA R53, R148.reuse, R53, R47 ;  /* 0x0000003594357223 */ /* 0x044fe4000000002f */
[----:B------:R-:W0:Y:S01]  /*4350*/  LDS.128 R44, [R135+0x1d0] ;  /* 0x0001d000872c7984 */ /* 0x000e220000000c00 */
[----:B------:R-:W-:Y:S02]  /*4360*/  FFMA R49, R148, R49, R48 ;  /* 0x0000003194317223 */ /* 0x000fe40000000030 */
[C---:B---3--:R-:W-:Y:S01]  /*4370*/  FFMA R156, R137.reuse, R50, R156 ;  /* 0x00000032899c7223 */ /* 0x048fe2000000009c */
[----:B------:R-:W1:Y:S01]  /*4380*/  LDS R48, [R84+0x880] ;  /* 0x0008800054307984 */ /* 0x000e620000000800 */
[-C--:B------:R-:W-:Y:S02]  /*4390*/  FFMA R146, R137, R54.reuse, R146 ;  /* 0x0000003689927223 */ /* 0x080fe40000000092 */
[----:B----4-:R-:W-:-:S02]  /*43a0*/  FFMA R144, R139, R54, R144 ;  /* 0x000000368b907223 */ /* 0x010fc40000000090 */
[C---:B------:R-:W-:Y:S02]  /*43b0*/  FFMA R137, R139.reuse, R51, R156 ;  /* 0x000000338b897223 */ /* 0x040fe4000000009c */
[C---:B------:R-:W-:Y:S02]  /*43c0*/  FFMA R150, R139.reuse, R50, R150 ;  /* 0x000000328b967223 */ /* 0x040fe40000000096 */
[C---:B-----5:R-:W-:Y:S02]  /*43d0*/  FFMA R156, R140.reuse, R54, R155 ;  /* 0x000000368c9c7223 */ /* 0x060fe4000000009b */
[----:B------:R-:W-:Y:S02]  /*43e0*/  FFMA R139, R139, R55, R146 ;  /* 0x000000378b8b7223 */ /* 0x000fe40000000092 */
[----:B------:R-:W-:Y:S02]  /*43f0*/  FFMA R146, R140, R50, R149 ;  /* 0x000000328c927223 */ /* 0x000fe40000000095 */
[----:B------:R-:W-:-:S02]  /*4400*/  FFMA R162, R159, R54, R141 ;  /* 0x000000369fa27223 */ /* 0x000fc4000000008d */
[C---:B------:R-:W-:Y:S02]  /*4410*/  FFMA R155, R52.reuse, R55, R144 ;  /* 0x00000037349b7223 */ /* 0x040fe40000000090 */
[----:B------:R-:W2:Y:S01]  /*4420*/  LDS R144, [R84+0x8a0] ;  /* 0x0008a00054907984 */ /* 0x000ea20000000800 */
[-C--:B------:R-:W-:Y:S02]  /*4430*/  FFMA R149, R151, R54.reuse, R53 ;  /* 0x0000003697957223 */ /* 0x080fe40000000035 */
[C---:B------:R-:W-:Y:S02]  /*4440*/  FFMA R147, R52.reuse, R54, R147 ;  /* 0x0000003634937223 */ /* 0x040fe40000000093 */
[----:B------:R-:W-:Y:S02]  /*4450*/  FFMA R53, R157, R51, R142 ;  /* 0x000000339d357223 */ /* 0x000fe4000000008e */
[C---:B------:R-:W-:Y:S02]  /*4460*/  FFMA R145, R52.reuse, R50, R145 ;  /* 0x0000003234917223 */ /* 0x040fe40000000091 */
[----:B------:R-:W-:-:S02]  /*4470*/  FFMA R142, R52, R40, R137 ;  /* 0x00000028348e7223 */ /* 0x000fc40000000089 */
[-C--:B------:R-:W-:Y:S01]  /*4480*/  FFMA R158, R153, R50.reuse, R158 ;  /* 0x00000032999e7223 */ /* 0x080fe2000000009e */
[----:B------:R-:W3:Y:S01]  /*4490*/  LDS R137, [R84+0x8e0] ;  /* 0x0008e00054897984 */ /* 0x000ee20000000800 */
[----:B------:R-:W-:Y:S02]  /*44a0*/  FFMA R148, R151, R50, R49 ;  /* 0x0000003297947223 */ /* 0x000fe40000000031 */
[-C--:B------:R-:W-:Y:S02]  /*44b0*/  FFMA R50, R153, R51.reuse, R152 ;  /* 0x0000003399327223 */ /* 0x080fe40000000098 */
[----:B------:R-:W-:Y:S02]  /*44c0*/  FFMA R160, R157, R54, R143 ;  /* 0x000000369da07223 */ /* 0x000fe4000000008f */
[----:B------:R-:W-:Y:S02]  /*44d0*/  FFMA R141, R52, R51, R150 ;  /* 0x00000033348d7223 */ /* 0x000fe40000000096 */
[----:B------:R-:W-:-:S02]  /*44e0*/  FFMA R152, R140, R55, R147 ;  /* 0x000000378c987223 */ /* 0x000fc40000000093 */
[----:B------:R-:W-:Y:S02]  /*44f0*/  FFMA R154, R153, R54, R154 ;  /* 0x00000036999a7223 */ /* 0x000fe4000000009a */
[----:B------:R-:W-:Y:S02]  /*4500*/  FFMA R147, R157, R55, R162 ;  /* 0x000000379d937223 */ /* 0x000fe400000000a2 */
[----:B0-----:R-:W-:Y:S02]  /*4510*/  FFMA R52, R52, R44, R139 ;  /* 0x0000002c34347223 */ /* 0x001fe4000000008b */
[----:B------:R-:W0:Y:S01]  /*4520*/  LDS R139, [R84+0x900] ;  /* 0x00090000548b7984 */ /* 0x000e220000000800 */
[----:B------:R-:W-:Y:S02]  /*4530*/  FFMA R54, R159, R51, R146 ;  /* 0x000000339f367223 */ /* 0x000fe40000000092 */
[----:B------:R-:W-:Y:S02]  /*4540*/  FFMA R146, R153, R55, R160 ;  /* 0x0000003799927223 */ /* 0x000fe400000000a0 */
[----:B------:R-:W-:-:S02]  /*4550*/  FFMA R49, R151, R51, R158 ;  /* 0x0000003397317223 */ /* 0x000fc4000000009e */
[-C--:B------:R-:W-:Y:S02]  /*4560*/  FFMA R156, R159, R55.reuse, R156 ;  /* 0x000000379f9c7223 */ /* 0x080fe4000000009c */
[-C--:B------:R-:W-:Y:S02]  /*4570*/  FFMA R143, R151, R55.reuse, R154 ;  /* 0x00000037978f7223 */ /* 0x080fe4000000009a */
[----:B-1----:R-:W-:Y:S02]  /*4580*/  FFMA R55, R48, R55, R149 ;  /* 0x0000003730377223 */ /* 0x002fe40000000095 */
[----:B------:R-:W-:Y:S02]  /*4590*/  FFMA R158, R153, R44, R147 ;  /* 0x0000002c999e7223 */ /* 0x000fe40000000093 */
[-C--:B------:R-:W-:Y:S01]  /*45a0*/  FFMA R145, R140, R51.reuse, R145 ;  /* 0x000000338c917223 */ /* 0x080fe20000000091 */
[----:B------:R-:W1:Y:S01]  /*45b0*/  LDS R147, [R84+0x920] ;  /* 0x0009200054937984 */ /* 0x000e620000000800 */
[----:B------:R-:W-:-:S02]  /*45c0*/  FFMA R51, R48, R51, R148 ;  /* 0x0000003330337223 */ /* 0x000fc40000000094 */
[----:B------:R-:W-:Y:S02]  /*45d0*/  FFMA R160, R151, R44, R146 ;  /* 0x0000002c97a07223 */ /* 0x000fe40000000092 */
[-C--:B------:R-:W-:Y:S02]  /*45e0*/  FFMA R148, R140, R40.reuse, R141 ;  /* 0x000000288c947223 */ /* 0x080fe4000000008d */
[----:B------:R-:W-:Y:S01]  /*45f0*/  FFMA R146, R48, R40, R49 ;  /* 0x0000002830927223 */ /* 0x000fe20000000031 */
[----:B------:R-:W4:Y:S01]  /*4600*/  LDS R141, [R84+0x8c0] ;  /* 0x0008c000548d7984 */ /* 0x000f220000000800 */
[-C--:B------:R-:W-:Y:S02]  /*4610*/  FFMA R140, R140, R44.reuse, R155 ;  /* 0x0000002c8c8c7223 */ /* 0x080fe4000000009b */
[-C--:B------:R-:W-:Y:S02]  /*4620*/  FFMA R154, R159, R44.reuse, R152 ;  /* 0x0000002c9f9a7223 */ /* 0x080fe40000000098 */
[----:B------:R-:W-:-:S02]  /*4630*/  FFMA R156, R157, R44, R156 ;  /* 0x0000002c9d9c7223 */ /* 0x000fc4000000009c */
[-C--:B------:R-:W-:Y:S02]  /*4640*/  FFMA R48, R48, R44.reuse, R143 ;  /* 0x0000002c30307223 */ /* 0x080fe4000000008f */
[----:B--2---:R-:W-:Y:S01]  /*4650*/  FFMA R55, R144, R44, R55 ;  /* 0x0000002c90377223 */ /* 0x004fe20000000037 */
[----:B------:R-:W-:Y:S01]  /*4660*/  LDS R143, [R84+0xae0] ;  /* 0x000ae000548f7984 */ /* 0x000fe20000000800 */
[-C--:B------:R-:W-:Y:S02]  /*4670*/  FFMA R50, R151, R40.reuse, R50 ;  /* 0x0000002897327223 */ /* 0x080fe40000000032 */
[-C--:B------:R-:W-:Y:S01]  /*4680*/  FFMA R150, R159, R40.reuse, R145 ;  /* 0x000000289f967223 */ /* 0x080fe20000000091 */
[----:B------:R-:W2:Y:S01]  /*4690*/  LDS R44, [R84+0x980] ;  /* 0x00098000542c7984 */ /* 0x000ea20000000800 */
[-C--:B------:R-:W-:Y:S02]  /*46a0*/  FFMA R152, R157, R40.reuse, R54 ;  /* 0x000000289d987223 */ /* 0x080fe40000000036 */
[----:B------:R-:W-:Y:S01]  /*46b0*/  FFMA R54, R153, R40, R53 ;  /* 0x0000002899367223 */ /* 0x000fe20000000035 */
[----:B------:R-:W5:Y:S01]  /*46c0*/  LDS R151, [R84+0x940] ;  /* 0x0009400054977984 */ /* 0x000f620000000800 */
[----:B------:R-:W-:-:S02]  /*46d0*/  FFMA R51, R40, R144, R51 ;  /* 0x0000009028337223 */ /* 0x000fc40000000033 */
[-C--:B---3--:R-:W-:Y:S01]  /*46e0*/  FFMA R148, R137, R41.reuse, R148 ;  /* 0x0000002989947223 */ /* 0x088fe20000000094 */
[----:B------:R-:W3:Y:S01]  /*46f0*/  LDS R159, [R84+0x960] ;  /* 0x00096000549f7984 */ /* 0x000ee20000000800 */
[C---:B0-----:R-:W-:Y:S02]  /*4700*/  FFMA R150, R139.reuse, R41, R150 ;  /* 0x000000298b967223 */ /* 0x041fe40000000096 */
[C---:B------:R-:W-:Y:S01]  /*4710*/  FFMA R148, R139.reuse, R42, R148 ;  /* 0x0000002a8b947223 */ /* 0x040fe20000000094 */
[----:B------:R-:W0:Y:S01]  /*4720*/  LDS R40, [R84+0x9a0] ;  /* 0x0009a00054287984 */ /* 0x000e220000000800 */
[-C--:B------:R-:W-:Y:S02]  /*4730*/  FFMA R154, R139, R45.reuse, R154 ;  /* 0x0000002d8b9a7223 */ /* 0x080fe4000000009a */
[----:B------:R-:W-:Y:S01]  /*4740*/  FFMA R140, R137, R45, R140 ;  /* 0x0000002d898c7223 */ /* 0x000fe2000000008c */
[----:B------:R-:W-:Y:S01]  /*4750*/  LDS R153, [R84+0xaa0] ;  /* 0x000aa00054997984 */ /* 0x000fe20000000800 */
[----:B-1----:R-:W-:-:S03]  /*4760*/  FFMA R149, R147, R43, R148 ;  /* 0x0000002b93957223 */ /* 0x002fc60000000094 */
[----:B------:R-:W1:Y:S01]  /*4770*/  LDS R148, [R84+0x9c0] ;  /* 0x0009c00054947984 */ /* 0x000e620000000800 */
[C---:B------:R-:W-:Y:S02]  /*4780*/  FFMA R152, R147.reuse, R41, R152 ;  /* 0x0000002993987223 */ /* 0x040fe40000000098 */
[C---:B------:R-:W-:Y:S02]  /*4790*/  FFMA R156, R147.reuse, R45, R156 ;  /* 0x0000002d939c7223 */ /* 0x040fe4000000009c */
[----:B------:R-:W-:Y:S02]  /*47a0*/  FFMA R150, R147, R42, R150 ;  /* 0x0000002a93967223 */ /* 0x000fe40000000096 */
[C---:B----4-:R-:W-:Y:S02]  /*47b0*/  FFMA R142, R141.reuse, R41, R142 ;  /* 0x000000298d8e7223 */ /* 0x050fe4000000008e */
[----:B------:R-:W-:Y:S02]  /*47c0*/  FFMA R52, R141, R45, R52 ;  /* 0x0000002d8d347223 */ /* 0x000fe40000000034 */
[----:B------:R-:W-:Y:S01]  /*47d0*/  FFMA R154, R147, R46, R154 ;  /* 0x0000002e939a7223 */ /* 0x000fe2000000009a */
[----:B------:R-:W-:Y:S01]  /*47e0*/  LDS R141, [R84+0xac0] ;  /* 0x000ac000548d7984 */ /* 0x000fe20000000800 */
[----:B------:R-:W-:-:S02]  /*47f0*/  FFMA R142, R137, R42, R142 ;  /* 0x0000002a898e7223 */ /* 0x000fc4000000008e */
[-C--:B------:R-:W-:Y:S02]  /*4800*/  FFMA R52, R137, R46.reuse, R52 ;  /* 0x0000002e89347223 */ /* 0x080fe40000000034 */
[C---:B------:R-:W-:Y:S02]  /*4810*/  FFMA R140, R139.reuse, R46, R140 ;  /* 0x0000002e8b8c7223 */ /* 0x040fe4000000008c */
[----:B------:R-:W-:Y:S02]  /*4820*/  FFMA R137, R139, R43, R142 ;  /* 0x0000002b8b897223 */ /* 0x000fe4000000008e */
[----:B--2---:R-:W-:Y:S01]  /*4830*/  FFMA R161, R44, R41, R146 ;  /* 0x000000292ca17223 */ /* 0x004fe20000000092 */
[----:B------:R-:W-:Y:S01]  /*4840*/  LDS R142, [R84+0xa20] ;  /* 0x000a2000548e7984 */ /* 0x000fe20000000800 */
[----:B------:R-:W-:Y:S02]  /*4850*/  FFMA R147, R147, R47, R140 ;  /* 0x0000002f93937223 */ /* 0x000fe4000000008c */
[C---:B-----5:R-:W-:Y:S01]  /*4860*/  FFMA R54, R151.reuse, R41, R54 ;  /* 0x0000002997367223 */ /* 0x060fe20000000036 */
[----:B------:R-:W2:Y:S01]  /*4870*/  LDS R146, [R84+0x9e0] ;  /* 0x0009e00054927984 */ /* 0x000ea20000000800 */
[----:B------:R-:W-:-:S02]  /*4880*/  FFMA R158, R151, R45, R158 ;  /* 0x0000002d979e7223 */ /* 0x000fc4000000009e */
[C---:B---3--:R-:W-:Y:S02]  /*4890*/  FFMA R49, R159.reuse, R41, R50 ;  /* 0x000000299f317223 */ /* 0x048fe40000000032 */
[-C--:B------:R-:W-:Y:S02]  /*48a0*/  FFMA R54, R159, R42.reuse, R54 ;  /* 0x0000002a9f367223 */ /* 0x080fe40000000036 */
[C---:B------:R-:W-:Y:S02]  /*48b0*/  FFMA R152, R151.reuse, R42, R152 ;  /* 0x0000002a97987223 */ /* 0x040fe40000000098 */
[C---:B------:R-:W-:Y:S02]  /*48c0*/  FFMA R156, R151.reuse, R46, R156 ;  /* 0x0000002e979c7223 */ /* 0x040fe4000000009c */
[C---:B------:R-:W-:Y:S02]  /*48d0*/  FFMA R155, R151.reuse, R43, R150 ;  /* 0x0000002b979b7223 */ /* 0x040fe40000000096 */
[----:B------:R-:W-:Y:S01]  /*48e0*/  FFMA R151, R151, R47, R154 ;  /* 0x0000002f97977223 */ /* 0x000fe2000000009a */
[----:B------:R-:W-:Y:S01]  /*48f0*/  LDS R150, [R84+0xa60] ;  /* 0x000a600054967984 */ /* 0x000fe20000000800 */
[----:B------:R-:W-:-:S02]  /*4900*/  FFMA R145, R159, R45, R160 ;  /* 0x0000002d9f917223 */ /* 0x000fc400000000a0 */
[C---:B------:R-:W-:Y:S02]  /*4910*/  FFMA R165, R44.reuse, R45, R48 ;  /* 0x0000002d2ca57223 */ /* 0x040fe40000000030 */
[----:B------:R-:W-:Y:S02]  /*4920*/  FFMA R144, R44, R42, R49 ;  /* 0x0000002a2c907223 */ /* 0x000fe40000000031 */
[C---:B0-----:R-:W-:Y:S02]  /*4930*/  FFMA R163, R40.reuse, R41, R51 ;  /* 0x0000002928a37223 */ /* 0x041fe40000000033 */
[----:B------:R-:W-:Y:S01]  /*4940*/  FFMA R154, R40, R45, R55 ;  /* 0x0000002d289a7223 */ /* 0x000fe20000000037 */
[----:B------:R-:W0:Y:S01]  /*4950*/  LDS.128 R48, [R135+0x60] ;  /* 0x0000600087307984 */ /* 0x000e220000000c00 */
[----:B------:R-:W-:Y:S02]  /*4960*/  FFMA R139, R139, R47, R52 ;  /* 0x0000002f8b8b7223 */ /* 0x000fe40000000034 */
[-C--:B------:R-:W-:Y:S01]  /*4970*/  FFMA R140, R44, R43.reuse, R54 ;  /* 0x0000002b2c8c7223 */ /* 0x080fe20000000036 */
[----:B------:R-:W3:Y:S01]  /*4980*/  LDS R45, [R84+0xa00] ;  /* 0x000a0000542d7984 */ /* 0x000ee20000000800 */
[----:B------:R-:W-:-:S02]  /*4990*/  FFMA R157, R159, R43, R152 ;  /* 0x0000002b9f9d7223 */ /* 0x000fc40000000098 */
[----:B------:R-:W-:Y:S01]  /*49a0*/  FFMA R145, R44, R46, R145 ;  /* 0x0000002e2c917223 */ /* 0x000fe20000000091 */
[----:B------:R-:W4:Y:S01]  /*49b0*/  LDS R41, [R84+0xa80] ;  /* 0x000a800054297984 */ /* 0x000f220000000800 */
[C---:B------:R-:W-:Y:S02]  /*49c0*/  FFMA R161, R40.reuse, R42, R161 ;  /* 0x0000002a28a17223 */ /* 0x040fe400000000a1 */
[C---:B------:R-:W-:Y:S01]  /*49d0*/  FFMA R165, R40.reuse, R46, R165 ;  /* 0x0000002e28a57223 */ /* 0x040fe200000000a5 */
[----:B------:R-:W5:Y:S01]  /*49e0*/  LDS.128 R52, [R135+0x1e0] ;  /* 0x0001e00087347984 */ /* 0x000f620000000c00 */
[C---:B------:R-:W-:Y:S02]  /*49f0*/  FFMA R144, R40.reuse, R43, R144 ;  /* 0x0000002b28907223 */ /* 0x040fe40000000090 */
[----:B------:R-:W-:Y:S01]  /*4a00*/  FFMA R40, R40, R47, R145 ;  /* 0x0000002f28287223 */ /* 0x000fe20000000091 */
[----:B------:R-:W5:Y:S01]  /*4a10*/  LDS R152, [R84+0xa40] ;  /* 0x000a400054987984 */ /* 0x000f620000000800 */
[----:B-1----:R-:W-:-:S02]  /*4a20*/  FFMA R163, R148, R42, R163 ;  /* 0x0000002a94a37223 */ /* 0x002fc400000000a3 */
[-C--:B------:R-:W-:Y:S01]  /*4a30*/  FFMA R42, R148, R43.reuse, R161 ;  /* 0x0000002b942a7223 */ /* 0x080fe200000000a1 */
[----:B------:R-:W1:Y:S01]  /*4a40*/  LDS R145, [R84+0xb00] ;  /* 0x000b000054917984 */ /* 0x000e620000000800 */
[----:B--2---:R-:W-:Y:S02]  /*4a50*/  FFMA R163, R146, R43, R163 ;  /* 0x0000002b92a37223 */ /* 0x004fe400000000a3 */
[CC--:B------:R-:W-:Y:S01]  /*4a60*/  FFMA R158, R159.reuse, R46.reuse, R158 ;  /* 0x0000002e9f9e7223 */ /* 0x0c0fe2000000009e */
[----:B------:R-:W2:Y:S01]  /*4a70*/  LDS R43, [R84+0xb20] ;  /* 0x000b2000542b7984 */ /* 0x000ea20000000800 */
[----:B------:R-:W-:Y:S02]  /*4a80*/  FFMA R154, R148, R46, R154 ;  /* 0x0000002e949a7223 */ /* 0x000fe4000000009a */
[-C--:B------:R-:W-:Y:S02]  /*4a90*/  FFMA R159, R159, R47.reuse, R156 ;  /* 0x0000002f9f9f7223 */ /* 0x080fe4000000009c */
[----:B------:R-:W-:-:S02]  /*4aa0*/  FFMA R44, R44, R47, R158 ;  /* 0x0000002f2c2c7223 */ /* 0x000fc4000000009e */
[-C--:B------:R-:W-:Y:S02]  /*4ab0*/  FFMA R148, R148, R47.reuse, R165 ;  /* 0x0000002f94947223 */ /* 0x080fe400000000a5 */
[----:B------:R-:W-:Y:S02]  /*4ac0*/  FFMA R47, R146, R47, R154 ;  /* 0x0000002f922f7223 */ /* 0x000fe4000000009a */
[C---:B0-----:R-:W-:Y:S02]  /*4ad0*/  FFMA R46, R48.reuse, R150, R157 ;  /* 0x00000096302e7223 */ /* 0x041fe4000000009d */
[C---:B------:R-:W-:Y:S02]  /*4ae0*/  FFMA R144, R48.reuse, R153, R144 ;  /* 0x0000009930907223 */ /* 0x040fe40000000090 */
[C---:B---3--:R-:W-:Y:S02]  /*4af0*/  FFMA R137, R48.reuse, R45, R137 ;  /* 0x0000002d30897223 */ /* 0x048fe40000000089 */
[----:B------:R-:W-:-:S02]  /*4b00*/  FFMA R149, R48, R142, R149 ;  /* 0x0000008e30957223 */ /* 0x000fc40000000095 */
[C---:B----4-:R-:W-:Y:S02]  /*4b10*/  FFMA R140, R48.reuse, R41, R140 ;  /* 0x00000029308c7223 */ /* 0x050fe4000000008c */
[----:B------:R-:W-:Y:S02]  /*4b20*/  FFMA R42, R48, R141, R42 ;  /* 0x0000008d302a7223 */ /* 0x000fe4000000002a */
[-C--:B-----5:R-:W-:Y:S02]  /*4b30*/  FFMA R146, R150, R52.reuse, R159 ;  /* 0x0000003496927223 */ /* 0x0a0fe4000000009f */
[----:B------:R-:W-:Y:S02]  /*4b40*/  FFMA R45, R45, R52, R139 ;  /* 0x000000342d2d7223 */ /* 0x000fe4000000008b */
[----:B------:R-:W-:Y:S01]  /*4b50*/  FFMA R155, R48, R152, R155 ;  /* 0x00000098309b7223 */ /* 0x000fe2000000009b */
[----:B------:R-:W0:Y:S01]  /*4b60*/  LDS R139, [R84+0xb40] ;  /* 0x000b4000548b7984 */ /* 0x000e220000000800 */
[----:B------:R-:W-:-:S02]  /*4b70*/  FFMA R147, R142, R52, R147 ;  /* 0x000000348e937223 */ /* 0x000fc40000000093 */
[-C--:B------:R-:W-:Y:S02]  /*4b80*/  FFMA R151, R152, R52.reuse, R151 ;  /* 0x0000003498977223 */ /* 0x080fe40000000097 */
[-C--:B------:R-:W-:Y:S02]  /*4b90*/  FFMA R44, R41, R52.reuse, R44 ;  /* 0x00000034292c7223 */ /* 0x080fe4000000002c */
[-C--:B------:R-:W-:Y:S02]  /*4ba0*/  FFMA R40, R153, R52.reuse, R40 ;  /* 0x0000003499287223 */ /* 0x080fe40000000028 */
[----:B------:R-:W-:Y:S02]  /*4bb0*/  FFMA R148, R141, R52, R148 ;  /* 0x000000348d947223 */ /* 0x000fe40000000094 */
[----:B------:R-:W-:Y:S02]  /*4bc0*/  FFMA R137, R142, R49, R137 ;  /* 0x000000318e897223 */ /* 0x000fe40000000089 */
[----:B------:R-:W-:-:S02]  /*4bd0*/  FFMA R48, R48, R143, R163 ;  /* 0x0000008f30307223 */ /* 0x000fc400000000a3 */
[----:B------:R-:W-:Y:S02]  /*4be0*/  FFMA R52, R143, R52, R47 ;  /* 0x000000348f347223 */ /* 0x000fe4000000002f */
[-C--:B------:R-:W-:Y:S02]  /*4bf0*/  FFMA R46, R41, R49.reuse, R46 ;  /* 0x00000031292e7223 */ /* 0x080fe4000000002e */
[-C--:B------:R-:W-:Y:S02]  /*4c00*/  FFMA R140, R153, R49.reuse, R140 ;  /* 0x00000031998c7223 */ /* 0x080fe4000000008c */
[----:B------:R-:W-:Y:S02]  /*4c10*/  FFMA R144, R141, R49, R144 ;  /* 0x000000318d907223 */ /* 0x000fe40000000090 */
[----:B------:R-:W-:Y:S02]  /*4c20*/  FFMA R146, R41, R53, R146 ;  /* 0x0000003529927223 */ /* 0x000fe40000000092 */
[----:B------:R-:W-:-:S02]  /*4c30*/  FFMA R161, R150, R49, R155 ;  /* 0x0000003196a17223 */ /* 0x000fc4000000009b */
[----:B------:R-:W-:Y:S02]  /*4c40*/  FFMA R155, R143, R49, R42 ;  /* 0x000000318f9b7223 */ /* 0x000fe4000000002a */
[-C--:B------:R-:W-:Y:S02]  /*4c50*/  FFMA R47, R141, R53.reuse, R40 ;  /* 0x000000358d2f7223 */ /* 0x080fe40000000028 */
[----:B------:R-:W-:Y:S02]  /*4c60*/  FFMA R45, R142, R53, R45 ;  /* 0x000000358e2d7223 */ /* 0x000fe4000000002d */
[C---:B------:R-:W-:Y:S01]  /*4c70*/  FFMA R149, R152.reuse, R49, R149 ;  /* 0x0000003198957223 */ /* 0x040fe20000000095 */
[----:B------:R-:W3:Y:S01]  /*4c80*/  LDS R142, [R84+0xbc0] ;  /* 0x000bc000548e7984 */ /* 0x000ee20000000800 */
[-C--:B------:R-:W-:Y:S02]  /*4c90*/  FFMA R147, R152, R53.reuse, R147 ;  /* 0x0000003598937223 */ /* 0x080fe40000000093 */
[----:B------:R-:W-:-:S02]  /*4ca0*/  FFMA R151, R150, R53, R151 ;  /* 0x0000003596977223 */ /* 0x000fc40000000097 */
[-C--:B------:R-:W-:Y:S02]  /*4cb0*/  FFMA R44, R153, R53.reuse, R44 ;  /* 0x00000035992c7223 */ /* 0x080fe4000000002c */
[-C--:B------:R-:W-:Y:S02]  /*4cc0*/  FFMA R40, R143, R53.reuse, R148 ;  /* 0x000000358f287223 */ /* 0x080fe40000000094 */
[----:B-1----:R-:W-:Y:S02]  /*4cd0*/  FFMA R42, R145, R53, R52 ;  /* 0x00000035912a7223 */ /* 0x002fe40000000034 */
[-C--:B------:R-:W-:Y:S01]  /*4ce0*/  FFMA R154, R152, R50.reuse, R137 ;  /* 0x00000032989a7223 */ /* 0x080fe20000000089 */
[----:B------:R-:W-:Y:S01]  /*4cf0*/  LDS R52, [R84+0xc20] ;  /* 0x000c200054347984 */ /* 0x000fe20000000800 */
[----:B------:R-:W-:Y:S02]  /*4d00*/  FFMA R163, R153, R50, R46 ;  /* 0x0000003299a37223 */ /* 0x000fe4000000002e */
[----:B------:R-:W-:Y:S01]  /*4d10*/  FFMA R49, R145, R49, R48 ;  /* 0x0000003191317223 */ /* 0x000fe20000000030 */
[----:B------:R-:W1:Y:S01]  /*4d20*/  LDS R137, [R84+0xb60] ;  /* 0x000b600054897984 */ /* 0x000e620000000800 */
[----:B------:R-:W-:-:S02]  /*4d30*/  FFMA R153, R153, R54, R146 ;  /* 0x0000003699997223 */ /* 0x000fc40000000092 */
[-C--:B------:R-:W-:Y:S01]  /*4d40*/  FFMA R157, R141, R50.reuse, R140 ;  /* 0x000000328d9d7223 */ /* 0x080fe2000000008c */
[----:B------:R-:W4:Y:S01]  /*4d50*/  LDS R146, [R84+0xb80] ;  /* 0x000b800054927984 */ /* 0x000f220000000800 */
[----:B------:R-:W-:Y:S02]  /*4d60*/  FFMA R53, R143, R50, R144 ;  /* 0x000000328f357223 */ /* 0x000fe40000000090 */
[----:B------:R-:W-:Y:S01]  /*4d70*/  FFMA R152, R152, R54, R45 ;  /* 0x0000003698987223 */ /* 0x000fe2000000002d */
[----:B------:R-:W5:Y:S01]  /*4d80*/  LDS R144, [R84+0xba0] ;  /* 0x000ba00054907984 */ /* 0x000f620000000800 */
[-C--:B------:R-:W-:Y:S02]  /*4d90*/  FFMA R148, R150, R50.reuse, R149 ;  /* 0x0000003296947223 */ /* 0x080fe40000000095 */
[----:B------:R-:W-:Y:S01]  /*4da0*/  FFMA R161, R41, R50, R161 ;  /* 0x0000003229a17223 */ /* 0x000fe200000000a1 */
[----:B------:R-:W5:Y:S01]  /*4db0*/  LDS R140, [R84+0xbe0] ;  /* 0x000be000548c7984 */ /* 0x000f620000000800 */
[----:B------:R-:W-:-:S02]  /*4dc0*/  FFMA R141, R141, R54, R44 ;  /* 0x000000368d8d7223 */ /* 0x000fc4000000002c */
[----:B------:R-:W-:Y:S01]  /*4dd0*/  FFMA R143, R143, R54, R47 ;  /* 0x000000368f8f7223 */ /* 0x000fe2000000002f */
[----:B------:R-:W5:Y:S01]  /*4de0*/  LDS R48, [R84+0xc00] ;  /* 0x000c000054307984 */ /* 0x000f620000000800 */
[-C--:B------:R-:W-:Y:S02]  /*4df0*/  FFMA R155, R145, R50.reuse, R155 ;  /* 0x00000032919b7223 */ /* 0x080fe4000000009b */
[----:B--2---:R-:W-:Y:S01]  /*4e00*/  FFMA R50, R43, R50, R49 ;  /* 0x000000322b327223 */ /* 0x004fe20000000031 */
[----:B------:R-:W2:Y:S01]  /*4e10*/  LDS.128 R44, [R135+0x70] ;  /* 0x00007000872c7984 */ /* 0x000ea20000000c00 */
[-C--:B------:R-:W-:Y:S02]  /*4e20*/  FFMA R150, R150, R54.reuse, R147 ;  /* 0x0000003696967223 */ /* 0x080fe40000000093 */
[-C--:B------:R-:W-:Y:S01]  /*4e30*/  FFMA R151, R41, R54.reuse, R151 ;  /* 0x0000003629977223 */ /* 0x080fe20000000097 */
[----:B------:R-:W2:Y:S01]  /*4e40*/  LDS R49, [R84+0xc40] ;  /* 0x000c400054317984 */ /* 0x000ea20000000800 */
[----:B------:R-:W-:-:S02]  /*4e50*/  FFMA R145, R145, R54, R40 ;  /* 0x0000003691917223 */ /* 0x000fc40000000028 */
[----:B------:R-:W-:Y:S02]  /*4e60*/  FFMA R54, R43, R54, R42 ;  /* 0x000000362b367223 */ /* 0x000fe4000000002a */
[----:B------:R-:W2:Y:S01]  /*4e70*/  LDS.128 R40, [R135+0x1f0] ;  /* 0x0001f00087287984 */ /* 0x000ea20000000c00 */
[CC--:B0-----:R-:W-:Y:S02]  /*4e80*/  FFMA R147, R139.reuse, R51.reuse, R154 ;  /* 0x000000338b937223 */ /* 0x0c1fe4000000009a */
[C---:B---3--:R-:W-:Y:S02]  /*4e90*/  FFMA R157, R142.reuse, R51, R157 ;  /* 0x000000338e9d7223 */ /* 0x048fe4000000009d */
[-C--:B------:R-:W-:Y:S02]  /*4ea0*/  FFMA R139, R139, R55.reuse, R152 ;  /* 0x000000378b8b7223 */ /* 0x080fe40000000098 */
[----:B------:R-:W-:Y:S02]  /*4eb0*/  FFMA R141, R142, R55, R141 ;  /* 0x000000378e8d7223 */ /* 0x000fe4000000008d */
[----:B-1----:R-:W-:-:S02]  /*4ec0*/  FFMA R159, R137, R51, R148 ;  /* 0x00000033899f7223 */ /* 0x002fc40000000094 */
[-C--:B------:R-:W-:Y:S02]  /*4ed0*/  FFMA R148, R52, R51.reuse, R50 ;  /* 0x0000003334947223 */ /* 0x080fe40000000032 */
[----:B----4-:R-:W-:Y:S02]  /*4ee0*/  FFMA R161, R146, R51, R161 ;  /* 0x0000003392a17223 */ /* 0x010fe400000000a1 */
[----:B------:R-:W-:Y:S02]  /*4ef0*/  FFMA R149, R137, R55, R150 ;  /* 0x0000003789957223 */ /* 0x000fe40000000096 */
[----:B-----5:R-:W-:Y:S02]  /*4f00*/  FFMA R163, R144, R51, R163 ;  /* 0x0000003390a37223 */ /* 0x020fe400000000a3 */
[----:B------:R-:W-:Y:S02]  /*4f10*/  FFMA R151, R146, R55, R151 ;  /* 0x0000003792977223 */ /* 0x000fe40000000097 */
[----:B------:R-:W-:-:S02]  /*4f20*/  FFMA R53, R140, R51, R53 ;  /* 0x000000338c357223 */ /* 0x000fc40000000035 */
[----:B------:R-:W-:Y:S02]  /*4f30*/  FFMA R153, R144, R55, R153 ;  /* 0x0000003790997223 */ /* 0x000fe40000000099 */
[----:B------:R-:W-:Y:S02]  /*4f40*/  FFMA R155, R48, R51, R155 ;  /* 0x00000033309b7223 */ /* 0x000fe4000000009b */
[-C--:B------:R-:W-:Y:S02]  /*4f50*/  FFMA R143, R140, R55.reuse, R143 ;  /* 0x000000378c8f7223 */ /* 0x080fe4000000008f */
[-C--:B------:R-:W-:Y:S02]  /*4f60*/  FFMA R145, R48, R55.reuse, R145 ;  /* 0x0000003730917223 */ /* 0x080fe40000000091 */
[----:B------:R-:W-:Y:S02]  /*4f70*/  FFMA R55, R52, R55, R54 ;  /* 0x0000003734377223 */ /* 0x000fe40000000036 */
[----:B--2---:R-:W-:-:S02]  /*4f80*/  FFMA R147, R137, R44, R147 ;  /* 0x0000002c89937223 */ /* 0x004fc40000000093 */
[-C--:B------:R-:W-:Y:S02]  /*4f90*/  FFMA R150, R146, R44.reuse, R159 ;  /* 0x0000002c92967223 */ /* 0x080fe4000000009f */
[-C--:B------:R-:W-:Y:S01]  /*4fa0*/  FFMA R152, R144, R44.reuse, R161 ;  /* 0x0000002c90987223 */ /* 0x080fe200000000a1 */
[----:B------:R-:W-:Y:S01]  /*4fb0*/  LDS R159, [R84+0xd60] ;  /* 0x000d6000549f7984 */ /* 0x000fe20000000800 */
[-C--:B------:R-:W-:Y:S02]  /*4fc0*/  FFMA R51, R142, R44.reuse, R163 ;  /* 0x0000002c8e337223 */ /* 0x080fe400000000a3 */
[-C--:B------:R-:W-:Y:S02]  /*4fd0*/  FFMA R50, R140, R44.reuse, R157 ;  /* 0x0000002c8c327223 */ /* 0x080fe4000000009d */
[-C--:B------:R-:W-:Y:S01]  /*4fe0*/  FFMA R53, R48, R44.reuse, R53 ;  /* 0x0000002c30357223 */ /* 0x080fe20000000035 */
[----:B------:R-:W-:Y:S01]  /*4ff0*/  LDS R157, [R84+0xd40] ;  /* 0x000d4000549d7984 */ /* 0x000fe20000000800 */
[----:B------:R-:W-:-:S02]  /*5000*/  FFMA R54, R52, R44, R155 ;  /* 0x0000002c34367223 */ /* 0x000fc4000000009b */
[----:B------:R-:W-:Y:S02]  /*5010*/  FFMA R44, R44, R49, R148 ;  /* 0x000000312c2c7223 */ /* 0x000fe40000000094 */
[----:B------:R-:W0:Y:S01]  /*5020*/  LDS R148, [R84+0xc60] ;  /* 0x000c600054947984 */ /* 0x000e220000000800 */
[-C--:B------:R-:W-:Y:S02]  /*5030*/  FFMA R155, R137, R40.reuse, R139 ;  /* 0x00000028899b7223 */ /* 0x080fe4000000008b */
[-C--:B------:R-:W-:Y:S01]  /*5040*/  FFMA R151, R144, R40.reuse, R151 ;  /* 0x0000002890977223 */ /* 0x080fe20000000097 */
[----:B------:R-:W1:Y:S01]  /*5050*/  LDS R137, [R84+0xc80] ;  /* 0x000c800054897984 */ /* 0x000e620000000800 */
[-C--:B------:R-:W-:Y:S02]  /*5060*/  FFMA R153, R142, R40.reuse, R153 ;  /* 0x000000288e997223 */ /* 0x080fe40000000099 */
[C---:B------:R-:W-:Y:S01]  /*5070*/  FFMA R149, R146.reuse, R40, R149 ;  /* 0x0000002892957223 */ /* 0x040fe20000000095 */
[----:B------:R-:W-:Y:S01]  /*5080*/  LDS R139, [R84+0xca0] ;  /* 0x000ca000548b7984 */ /* 0x000fe20000000800 */
[----:B------:R-:W-:-:S02]  /*5090*/  FFMA R156, R146, R45, R147 ;  /* 0x0000002d929c7223 */ /* 0x000fc40000000093 */
[-C--:B------:R-:W-:Y:S02]  /*50a0*/  FFMA R146, R146, R41.reuse, R155 ;  /* 0x0000002992927223 */ /* 0x080fe4000000009b */
[-C--:B------:R-:W-:Y:S01]  /*50b0*/  FFMA R147, R142, R41.reuse, R151 ;  /* 0x000000298e937223 */ /* 0x080fe20000000097 */
[----:B------:R-:W2:Y:S01]  /*50c0*/  LDS R155, [R84+0xd20] ;  /* 0x000d2000549b7984 */ /* 0x000ea20000000800 */
[-C--:B------:R-:W-:Y:S02]  /*50d0*/  FFMA R158, R144, R41.reuse, R149 ;  /* 0x00000029909e7223 */ /* 0x080fe40000000095 */
[C---:B------:R-:W-:Y:S02]  /*50e0*/  FFMA R151, R140.reuse, R41, R153 ;  /* 0x000000298c977223 */ /* 0x040fe40000000099 */
[-C--:B------:R-:W-:Y:S01]  /*50f0*/  FFMA R141, R140, R40.reuse, R141 ;  /* 0x000000288c8d7223 */ /* 0x080fe2000000008d */
[----:B------:R-:W3:Y:S01]  /*5100*/  LDS R153, [R84+0xd00] ;  /* 0x000d000054997984 */ /* 0x000ee20000000800 */
[----:B------:R-:W-:-:S02]  /*5110*/  FFMA R154, R52, R40, R145 ;  /* 0x00000028349a7223 */ /* 0x000fc40000000091 */
[-C--:B------:R-:W-:Y:S02]  /*5120*/  FFMA R55, R49, R40.reuse, R55 ;  /* 0x0000002831377223 */ /* 0x080fe40000000037 */
[-C--:B------:R-:W-:Y:S02]  /*5130*/  FFMA R149, R140, R45.reuse, R51 ;  /* 0x0000002d8c957223 */ /* 0x080fe40000000033 */
[----:B------:R-:W-:Y:S01]  /*5140*/  FFMA R143, R48, R40, R143 ;  /* 0x00000028308f7223 */ /* 0x000fe2000000008f */
[----:B------:R-:W4:Y:S01]  /*5150*/  LDS R140, [R84+0xce0] ;  /* 0x000ce000548c7984 */ /* 0x000f220000000800 */
[-C--:B------:R-:W-:Y:S02]  /*5160*/  FFMA R145, R142, R45.reuse, R152 ;  /* 0x0000002d8e917223 */ /* 0x080fe40000000098 */
[-C--:B------:R-:W-:Y:S01]  /*5170*/  FFMA R150, R144, R45.reuse, R150 ;  /* 0x0000002d90967223 */ /* 0x080fe20000000096 */
[----:B------:R-:W5:Y:S01]  /*5180*/  LDS R40, [R84+0xcc0] ;  /* 0x000cc00054287984 */ /* 0x000f620000000800 */
[----:B------:R-:W-:-:S02]  /*5190*/  FFMA R142, R48, R45, R50 ;  /* 0x0000002d308e7223 */ /* 0x000fc40000000032 */
[----:B------:R-:W-:Y:S02]  /*51a0*/  FFMA R141, R48, R41, R141 ;  /* 0x00000029308d7223 */ /* 0x000fe4000000008d */
[C---:B------:R-:W-:Y:S02]  /*51b0*/  FFMA R152, R49.reuse, R45, R54 ;  /* 0x0000002d31987223 */ /* 0x040fe40000000036 */
[----:B------:R-:W-:Y:S02]  /*51c0*/  FFMA R154, R49, R41, R154 ;  /* 0x00000029319a7223 */ /* 0x000fe4000000009a */
[-C--:B0-----:R-:W-:Y:S01]  /*51d0*/  FFMA R44, R148, R45.reuse, R44 ;  /* 0x0000002d942c7223 */ /* 0x081fe2000000002c */
[----:B------:R-:W0:Y:S01]  /*51e0*/  LDS.128 R48, [R135+0x80] ;  /* 0x0000800087307984 */ /* 0x000e220000000c00 */
[C---:B------:R-:W-:Y:S02]  /*51f0*/  FFMA R144, R52.reuse, R45, R53 ;  /* 0x0000002d34907223 */ /* 0x040fe40000000035 */
[----:B------:R-:W-:-:S02]  /*5200*/  FFMA R143, R52, R41, R143 ;  /* 0x00000029348f7223 */ /* 0x000fc4000000008f */
[----:B------:R-:W-:Y:S02]  /*5210*/  FFMA R148, R148, R41, R55 ;  /* 0x0000002994947223 */ /* 0x000fe40000000037 */
[----:B------:R-:W0:Y:S01]  /*5220*/  LDS.128 R52, [R135+0x200] ;  /* 0x0002000087347984 */ /* 0x000e220000000c00 */
[C---:B-1----:R-:W-:Y:S02]  /*5230*/  FFMA R156, R137.reuse, R46, R156 ;  /* 0x0000002e899c7223 */ /* 0x042fe4000000009c */
[----:B------:R-:W-:Y:S01]  /*5240*/  FFMA R146, R137, R42, R146 ;  /* 0x0000002a89927223 */ /* 0x000fe20000000092 */
[----:B------:R-:W1:Y:S01]  /*5250*/  LDS R41, [R84+0xd80] ;  /* 0x000d800054297984 */ /* 0x000e620000000800 */
[-C--:B--2---:R-:W-:Y:S02]  /*5260*/  FFMA R144, R155, R46.reuse, R144 ;  /* 0x0000002e9b907223 */ /* 0x084fe40000000090 */
[C---:B------:R-:W-:Y:S02]  /*5270*/  FFMA R150, R139.reuse, R46, R150 ;  /* 0x0000002e8b967223 */ /* 0x040fe40000000096 */
[----:B------:R-:W-:-:S02]  /*5280*/  FFMA R158, R139, R42, R158 ;  /* 0x0000002a8b9e7223 */ /* 0x000fc4000000009e */
[C---:B------:R-:W-:Y:S02]  /*5290*/  FFMA R45, R139.reuse, R47, R156 ;  /* 0x0000002f8b2d7223 */ /* 0x040fe4000000009c */
[----:B------:R-:W-:Y:S02]  /*52a0*/  FFMA R139, R139, R43, R146 ;  /* 0x0000002b8b8b7223 */ /* 0x000fe40000000092 */
[C---:B---3--:R-:W-:Y:S02]  /*52b0*/  FFMA R142, R153.reuse, R46, R142 ;  /* 0x0000002e998e7223 */ /* 0x048fe4000000008e */
[----:B------:R-:W-:Y:S02]  /*52c0*/  FFMA R162, R153, R42, R141 ;  /* 0x0000002a99a27223 */ /* 0x000fe4000000008d */
[C---:B----4-:R-:W-:Y:S02]  /*52d0*/  FFMA R146, R140.reuse, R46, R149 ;  /* 0x0000002e8c927223 */ /* 0x050fe40000000095 */
[----:B------:R-:W-:-:S02]  /*52e0*/  FFMA R160, R140, R42, R151 ;  /* 0x0000002a8ca07223 */ /* 0x000fc40000000097 */
[-C--:B-----5:R-:W-:Y:S02]  /*52f0*/  FFMA R147, R40, R42.reuse, R147 ;  /* 0x0000002a28937223 */ /* 0x0a0fe40000000093 */
[-C--:B------:R-:W-:Y:S02]  /*5300*/  FFMA R164, R155, R42.reuse, R143 ;  /* 0x0000002a9ba47223 */ /* 0x080fe4000000008f */
[-C--:B------:R-:W-:Y:S02]  /*5310*/  FFMA R154, R157, R42.reuse, R154 ;  /* 0x0000002a9d9a7223 */ /* 0x080fe4000000009a */
[C---:B------:R-:W-:Y:S02]  /*5320*/  FFMA R148, R159.reuse, R42, R148 ;  /* 0x0000002a9f947223 */ /* 0x040fe40000000094 */
[----:B------:R-:W-:Y:S02]  /*5330*/  FFMA R156, R159, R46, R44 ;  /* 0x0000002e9f9c7223 */ /* 0x000fe4000000002c */
[----:B------:R-:W-:-:S02]  /*5340*/  FFMA R42, R157, R47, R144 ;  /* 0x0000002f9d2a7223 */ /* 0x000fc40000000090 */
[-C--:B------:R-:W-:Y:S01]  /*5350*/  FFMA R44, R155, R47.reuse, R142 ;  /* 0x0000002f9b2c7223 */ /* 0x080fe2000000008e */
[----:B------:R-:W2:Y:S01]  /*5360*/  LDS R144, [R84+0xda0] ;  /* 0x000da00054907984 */ /* 0x000ea20000000800 */
[CC--:B------:R-:W-:Y:S02]  /*5370*/  FFMA R145, R40.reuse, R46.reuse, R145 ;  /* 0x0000002e28917223 */ /* 0x0c0fe40000000091 */
[----:B------:R-:W-:Y:S02]  /*5380*/  FFMA R152, R157, R46, R152 ;  /* 0x0000002e9d987223 */ /* 0x000fe40000000098 */
[CC--:B------:R-:W-:Y:S02]  /*5390*/  FFMA R141, R40.reuse, R47.reuse, R150 ;  /* 0x0000002f288d7223 */ /* 0x0c0fe40000000096 */
[----:B------:R-:W-:Y:S02]  /*53a0*/  FFMA R137, R153, R47, R146 ;  /* 0x0000002f99897223 */ /* 0x000fe40000000092 */
[----:B------:R-:W-:-:S02]  /*53b0*/  FFMA R149, R40, R43, R158 ;  /* 0x0000002b28957223 */ /* 0x000fc4000000009e */
[C---:B0-----:R-:W-:Y:S02]  /*53c0*/  FFMA R142, R40.reuse, R48, R45 ;  /* 0x00000030288e7223 */ /* 0x041fe4000000002d */
[----:B------:R-:W-:Y:S01]  /*53d0*/  FFMA R40, R40, R52, R139 ;  /* 0x0000003428287223 */ /* 0x000fe2000000008b */
[----:B------:R-:W-:Y:S01]  /*53e0*/  LDS R45, [R84+0xe20] ;  /* 0x000e2000542d7984 */ /* 0x000fe20000000800 */
[-C--:B------:R-:W-:Y:S02]  /*53f0*/  FFMA R145, R140, R47.reuse, R145 ;  /* 0x0000002f8c917223 */ /* 0x080fe40000000091 */
[-C--:B------:R-:W-:Y:S01]  /*5400*/  FFMA R46, R159, R47.reuse, R152 ;  /* 0x0000002f9f2e7223 */ /* 0x080fe20000000098 */
[----:B------:R-:W0:Y:S01]  /*5410*/  LDS R139, [R84+0xe00] ;  /* 0x000e0000548b7984 */ /* 0x000e220000000800 */
[----:B-1----:R-:W-:Y:S02]  /*5420*/  FFMA R47, R41, R47, R156 ;  /* 0x0000002f292f7223 */ /* 0x002fe4000000009c */
[----:B------:R-:W-:-:S02]  /*5430*/  FFMA R152, R155, R48, R137 ;  /* 0x000000309b987223 */ /* 0x000fc40000000089 */
[-C--:B------:R-:W-:Y:S01]  /*5440*/  FFMA R156, R153, R43.reuse, R160 ;  /* 0x0000002b999c7223 */ /* 0x080fe200000000a0 */
[----:B------:R-:W1:Y:S01]  /*5450*/  LDS R137, [R84+0xde0] ;  /* 0x000de00054897984 */ /* 0x000e620000000800 */
[-C--:B------:R-:W-:Y:S02]  /*5460*/  FFMA R151, R140, R43.reuse, R147 ;  /* 0x0000002b8c977223 */ /* 0x080fe40000000093 */
[CC--:B------:R-:W-:Y:S02]  /*5470*/  FFMA R147, R155.reuse, R43.reuse, R162 ;  /* 0x0000002b9b937223 */ /* 0x0c0fe400000000a2 */
[----:B------:R-:W-:Y:S02]  /*5480*/  FFMA R156, R155, R52, R156 ;  /* 0x000000349b9c7223 */ /* 0x000fe4000000009c */
[-C--:B------:R-:W-:Y:S01]  /*5490*/  FFMA R146, R157, R43.reuse, R164 ;  /* 0x0000002b9d927223 */ /* 0x080fe200000000a4 */
[----:B------:R-:W3:Y:S01]  /*54a0*/  LDS R155, [R84+0xe40] ;  /* 0x000e4000549b7984 */ /* 0x000ee20000000800 */
[----:B------:R-:W-:-:S02]  /*54b0*/  FFMA R143, R159, R43, R154 ;  /* 0x0000002b9f8f7223 */ /* 0x000fc4000000009a */
[----:B------:R-:W-:Y:S02]  /*54c0*/  FFMA R43, R41, R43, R148 ;  /* 0x0000002b292b7223 */ /* 0x000fe40000000094 */
[-C--:B------:R-:W-:Y:S02]  /*54d0*/  FFMA R148, R140, R48.reuse, R141 ;  /* 0x000000308c947223 */ /* 0x080fe4000000008d */
[----:B------:R-:W4:Y:S01]  /*54e0*/  LDS R141, [R84+0xdc0] ;  /* 0x000dc000548d7984 */ /* 0x000f220000000800 */
[C---:B------:R-:W-:Y:S02]  /*54f0*/  FFMA R42, R159.reuse, R48, R42 ;  /* 0x000000309f2a7223 */ /* 0x040fe4000000002a */
[----:B------:R-:W-:Y:S02]  /*5500*/  FFMA R160, R159, R52, R146 ;  /* 0x000000349fa07223 */ /* 0x000fe40000000092 */
[----:B------:R-:W5:Y:S01]  /*5510*/  LDS R159, [R84+0xe60] ;  /* 0x000e6000549f7984 */ /* 0x000f620000000800 */
[----:B------:R-:W-:-:S02]  /*5520*/  FFMA R150, R153, R48, R145 ;  /* 0x0000003099967223 */ /* 0x000fc40000000091 */
[-C--:B------:R-:W-:Y:S01]  /*5530*/  FFMA R140, R140, R52.reuse, R149 ;  /* 0x000000348c8c7223 */ /* 0x080fe20000000095 */
[----:B------:R-:W-:Y:S01]  /*5540*/  LDS R145, [R84+0xfa0] ;  /* 0x000fa00054917984 */ /* 0x000fe20000000800 */
[----:B------:R-:W-:Y:S02]  /*5550*/  FFMA R154, R153, R52, R151 ;  /* 0x00000034999a7223 */ /* 0x000fe40000000097 */
[C---:B------:R-:W-:Y:S01]  /*5560*/  FFMA R44, R157.reuse, R48, R44 ;  /* 0x000000309d2c7223 */ /* 0x040fe2000000002c */
[----:B------:R-:W-:Y:S01]  /*5570*/  LDS R149, [R84+0xfe0] ;  /* 0x000fe00054957984 */ /* 0x000fe20000000800 */
[----:B------:R-:W-:Y:S02]  /*5580*/  FFMA R158, R157, R52, R147 ;  /* 0x000000349d9e7223 */ /* 0x000fe40000000093 */
[C---:B------:R-:W-:Y:S01]  /*5590*/  FFMA R46, R41.reuse, R48, R46 ;  /* 0x00000030292e7223 */ /* 0x040fe2000000002e */
[----:B------:R-:W-:Y:S01]  /*55a0*/  LDS R147, [R84+0xfc0] ;  /* 0x000fc00054937984 */ /* 0x000fe20000000800 */
[----:B------:R-:W-:-:S02]  /*55b0*/  FFMA R146, R41, R52, R143 ;  /* 0x0000003429927223 */ /* 0x000fc4000000008f */
[----:B--2---:R-:W-:Y:S02]  /*55c0*/  FFMA R47, R48, R144, R47 ;  /* 0x00000090302f7223 */ /* 0x004fe4000000002f */
[----:B------:R-:W-:Y:S01]  /*55d0*/  FFMA R43, R144, R52, R43 ;  /* 0x00000034902b7223 */ /* 0x000fe2000000002b */
[----:B------:R-:W-:Y:S01]  /*55e0*/  LDS R48, [R84+0xea0] ;  /* 0x000ea00054307984 */ /* 0x000fe20000000800 */
[-C--:B0-----:R-:W-:Y:S02]  /*55f0*/  FFMA R150, R139, R49.reuse, R150 ;  /* 0x000000318b967223 */ /* 0x081fe40000000096 */
[----:B-1----:R-:W-:Y:S01]  /*5600*/  FFMA R148, R137, R49, R148 ;  /* 0x0000003189947223 */ /* 0x002fe20000000094 */
[----:B------:R-:W0:Y:S01]  /*5610*/  LDS R52, [R84+0xe80] ;  /* 0x000e800054347984 */ /* 0x000e220000000800 */
[-C--:B------:R-:W-:Y:S02]  /*5620*/  FFMA R150, R45, R50.reuse, R150 ;  /* 0x000000322d967223 */ /* 0x080fe40000000096 */
[----:B------:R-:W-:-:S02]  /*5630*/  FFMA R148, R139, R50, R148 ;  /* 0x000000328b947223 */ /* 0x000fc40000000094 */
[----:B------:R-:W-:Y:S02]  /*5640*/  FFMA R140, R137, R53, R140 ;  /* 0x00000035898c7223 */ /* 0x000fe4000000008c */
[----:B---3--:R-:W-:Y:S02]  /*5650*/  FFMA R153, R155, R51, R150 ;  /* 0x000000339b997223 */ /* 0x008fe40000000096 */
[----:B------:R-:W1:Y:S01]  /*5660*/  LDS R150, [R84+0xec0] ;  /* 0x000ec00054967984 */ /* 0x000e620000000800 */
[----:B------:R-:W-:Y:S02]  /*5670*/  FFMA R154, R139, R53, R154 ;  /* 0x000000358b9a7223 */ /* 0x000fe4000000009a */
[-C--:B------:R-:W-:Y:S02]  /*5680*/  FFMA R152, R45, R49.reuse, R152 ;  /* 0x000000312d987223 */ /* 0x080fe40000000098 */
[C---:B----4-:R-:W-:Y:S02]  /*5690*/  FFMA R142, R141.reuse, R49, R142 ;  /* 0x000000318d8e7223 */ /* 0x050fe4000000008e */
[----:B------:R-:W-:-:S02]  /*56a0*/  FFMA R40, R141, R53, R40 ;  /* 0x000000358d287223 */ /* 0x000fc40000000028 */
[C---:B------:R-:W-:Y:S02]  /*56b0*/  FFMA R141, R45.reuse, R51, R148 ;  /* 0x000000332d8d7223 */ /* 0x040fe40000000094 */
[----:B------:R-:W2:Y:S01]  /*56c0*/  LDS R148, [R84+0xee0] ;  /* 0x000ee00054947984 */ /* 0x000ea20000000800 */
[----:B------:R-:W-:Y:S02]  /*56d0*/  FFMA R156, R45, R53, R156 ;  /* 0x000000352d9c7223 */ /* 0x000fe4000000009c */
[----:B------:R-:W-:Y:S02]  /*56e0*/  FFMA R140, R139, R54, R140 ;  /* 0x000000368b8c7223 */ /* 0x000fe4000000008c */
[----:B------:R-:W-:Y:S02]  /*56f0*/  FFMA R44, R155, R49, R44 ;  /* 0x000000319b2c7223 */ /* 0x000fe4000000002c */
[C---:B------:R-:W-:Y:S02]  /*5700*/  FFMA R142, R137.reuse, R50, R142 ;  /* 0x00000032898e7223 */ /* 0x040fe4000000008e */
[----:B------:R-:W-:-:S02]  /*5710*/  FFMA R40, R137, R54, R40 ;  /* 0x0000003689287223 */ /* 0x000fc40000000028 */
[----:B------:R-:W-:Y:S02]  /*5720*/  FFMA R154, R45, R54, R154 ;  /* 0x000000362d9a7223 */ /* 0x000fe4000000009a */
[C---:B------:R-:W-:Y:S02]  /*5730*/  FFMA R158, R155.reuse, R53, R158 ;  /* 0x000000359b9e7223 */ /* 0x040fe4000000009e */
[C---:B------:R-:W-:Y:S02]  /*5740*/  FFMA R152, R155.reuse, R50, R152 ;  /* 0x000000329b987223 */ /* 0x040fe40000000098 */
[----:B------:R-:W-:Y:S02]  /*5750*/  FFMA R156, R155, R54, R156 ;  /* 0x000000369b9c7223 */ /* 0x000fe4000000009c */
[----:B-----5:R-:W-:Y:S02]  /*5760*/  FFMA R41, R159, R49, R42 ;  /* 0x000000319f297223 */ /* 0x020fe4000000002a */
[----:B------:R-:W-:-:S02]  /*5770*/  FFMA R143, R45, R55, R140 ;  /* 0x000000372d8f7223 */ /* 0x000fc4000000008c */
[C---:B------:R-:W-:Y:S02]  /*5780*/  FFMA R45, R159.reuse, R53, R160 ;  /* 0x000000359f2d7223 */ /* 0x040fe400000000a0 */
[----:B------:R-:W-:Y:S02]  /*5790*/  FFMA R44, R159, R50, R44 ;  /* 0x000000329f2c7223 */ /* 0x000fe4000000002c */
[-C--:B------:R-:W-:Y:S02]  /*57a0*/  FFMA R137, R139, R51.reuse, R142 ;  /* 0x000000338b897223 */ /* 0x080fe4000000008e */
[C---:B------:R-:W-:Y:S01]  /*57b0*/  FFMA R158, R159.reuse, R54, R158 ;  /* 0x000000369f9e7223 */ /* 0x040fe2000000009e */
[----:B------:R-:W-:Y:S01]  /*57c0*/  LDS R142, [R84+0xf20] ;  /* 0x000f2000548e7984 */ /* 0x000fe20000000800 */
[----:B------:R-:W-:Y:S02]  /*57d0*/  FFMA R157, R159, R51, R152 ;  /* 0x000000339f9d7223 */ /* 0x000fe40000000098 */
[----:B------:R-:W-:-:S02]  /*57e0*/  FFMA R139, R139, R55, R40 ;  /* 0x000000378b8b7223 */ /* 0x000fc40000000028 */
[-C--:B------:R-:W-:Y:S02]  /*57f0*/  FFMA R155, R155, R55.reuse, R154 ;  /* 0x000000379b9b7223 */ /* 0x080fe4000000009a */
[----:B------:R-:W-:Y:S01]  /*5800*/  FFMA R159, R159, R55, R156 ;  /* 0x000000379f9f7223 */ /* 0x000fe2000000009c */
[----:B------:R-:W-:Y:S01]  /*5810*/  LDS R154, [R84+0xf60] ;  /* 0x000f6000549a7984 */ /* 0x000fe20000000800 */
[C---:B0-----:R-:W-:Y:S02]  /*5820*/  FFMA R151, R52.reuse, R49, R46 ;  /* 0x0000003134977223 */ /* 0x041fe4000000002e */
[C---:B------:R-:W-:Y:S01]  /*5830*/  FFMA R163, R52.reuse, R53, R146 ;  /* 0x0000003534a37223 */ /* 0x040fe20000000092 */
[----:B------:R-:W-:Y:S01]  /*5840*/  LDS R156, [R84+0xf40] ;  /* 0x000f4000549c7984 */ /* 0x000fe20000000800 */
[----:B------:R-:W-:Y:S02]  /*5850*/  FFMA R144, R52, R50, R41 ;  /* 0x0000003234907223 */ /* 0x000fe40000000029 */
[----:B------:R-:W-:-:S02]  /*5860*/  FFMA R161, R48, R49, R47 ;  /* 0x0000003130a17223 */ /* 0x000fc4000000002f */
[----:B------:R-:W-:Y:S01]  /*5870*/  FFMA R165, R48, R53, R43 ;  /* 0x0000003530a57223 */ /* 0x000fe2000000002b */
[----:B------:R-:W-:Y:S01]  /*5880*/  LDS R49, [R84+0xf80] ;  /* 0x000f800054317984 */ /* 0x000fe20000000800 */
[C---:B------:R-:W-:Y:S02]  /*5890*/  FFMA R146, R52.reuse, R54, R45 ;  /* 0x0000003634927223 */ /* 0x040fe4000000002d */
[----:B------:R-:W-:Y:S01]  /*58a0*/  FFMA R140, R52, R51, R44 ;  /* 0x00000033348c7223 */ /* 0x000fe2000000002c */
[----:B------:R-:W-:Y:S01]  /*58b0*/  LDS R53, [R84+0xf00] ;  /* 0x000f000054357984 */ /* 0x000fe20000000800 */
[-C--:B------:R-:W-:Y:S02]  /*58c0*/  FFMA R152, R48, R50.reuse, R151 ;  /* 0x0000003230987223 */ /* 0x080fe40000000097 */
[----:B-1----:R-:W-:Y:S01]  /*58d0*/  FFMA R161, R150, R50, R161 ;  /* 0x0000003296a17223 */ /* 0x002fe200000000a1 */
[----:B------:R-:W0:Y:S01]  /*58e0*/  LDS.128 R40, [R135+0x90] ;  /* 0x0000900087287984 */ /* 0x000e220000000c00 */
[----:B------:R-:W-:-:S02]  /*58f0*/  FFMA R163, R48, R54, R163 ;  /* 0x0000003630a37223 */ /* 0x000fc400000000a3 */
[----:B------:R-:W-:Y:S01]  /*5900*/  FFMA R165, R150, R54, R165 ;  /* 0x0000003696a57223 */ /* 0x000fe200000000a5 */
[----:B------:R-:W1:Y:S01]  /*5910*/  LDS.128 R44, [R135+0x210] ;  /* 0x00021000872c7984 */ /* 0x000e620000000c00 */
[-C--:B------:R-:W-:Y:S02]  /*5920*/  FFMA R144, R48, R51.reuse, R144 ;  /* 0x0000003330907223 */ /* 0x080fe40000000090 */
[-C--:B------:R-:W-:Y:S01]  /*5930*/  FFMA R54, R150, R51.reuse, R152 ;  /* 0x0000003396367223 */ /* 0x080fe20000000098 */
[----:B------:R-:W3:Y:S01]  /*5940*/  LDS R151, [R84+0x1000] ;  /* 0x0010000054977984 */ /* 0x000ee20000000800 */
[----:B--2---:R-:W-:Y:S02]  /*5950*/  FFMA R161, R148, R51, R161 ;  /* 0x0000003394a17223 */ /* 0x004fe400000000a1 */
[-C--:B------:R-:W-:Y:S01]  /*5960*/  FFMA R48, R48, R55.reuse, R146 ;  /* 0x0000003730307223 */ /* 0x080fe20000000092 */
[----:B------:R-:W2:Y:S01]  /*5970*/  LDS R51, [R84+0x1020] ;  /* 0x0010200054337984 */ /* 0x000ea20000000800 */
[----:B------:R-:W-:-:S02]  /*5980*/  FFMA R52, R52, R55, R158 ;  /* 0x0000003734347223 */ /* 0x000fc4000000009e */
[-C--:B------:R-:W-:Y:S02]  /*5990*/  FFMA R150, R150, R55.reuse, R163 ;  /* 0x0000003796967223 */ /* 0x080fe400000000a3 */
[----:B------:R-:W-:Y:S02]  /*59a0*/  FFMA R55, R148, R55, R165 ;  /* 0x0000003794377223 */ /* 0x000fe400000000a5 */
[C---:B0-----:R-:W-:Y:S02]  /*59b0*/  FFMA R137, R40.reuse, R53, R137 ;  /* 0x0000003528897223 */ /* 0x041fe40000000089 */
[C---:B------:R-:W-:Y:S02]  /*59c0*/  FFMA R141, R40.reuse, R142, R141 ;  /* 0x0000008e288d7223 */ /* 0x040fe4000000008d */
[C---:B------:R-:W-:Y:S02]  /*59d0*/  FFMA R153, R40.reuse, R156, R153 ;  /* 0x0000009c28997223 */ /* 0x040fe40000000099 */
[----:B------:R-:W-:-:S02]  /*59e0*/  FFMA R50, R40, R154, R157 ;  /* 0x0000009a28327223 */ /* 0x000fc4000000009d */
[C---:B------:R-:W-:Y:S02]  /*59f0*/  FFMA R140, R40.reuse, R49, R140 ;  /* 0x00000031288c7223 */ /* 0x040fe4000000008c */
[C---:B------:R-:W-:Y:S02]  /*5a00*/  FFMA R144, R40.reuse, R145, R144 ;  /* 0x0000009128907223 */ /* 0x040fe40000000090 */
[C---:B------:R-:W-:Y:S02]  /*5a10*/  FFMA R54, R40.reuse, R147, R54 ;  /* 0x0000009328367223 */ /* 0x040fe40000000036 */
[----:B------:R-:W-:Y:S02]  /*5a20*/  FFMA R40, R40, R149, R161 ;  /* 0x0000009528287223 */ /* 0x000fe400000000a1 */
[-C--:B-1----:R-:W-:Y:S02]  /*5a30*/  FFMA R139, R53, R44.reuse, R139 ;  /* 0x0000002c358b7223 */ /* 0x082fe4000000008b */
[----:B------:R-:W-:-:S02]  /*5a40*/  FFMA R146, R154, R44, R159 ;  /* 0x0000002c9a927223 */ /* 0x000fc4000000009f */
[-C--:B------:R-:W-:Y:S02]  /*5a50*/  FFMA R48, R145, R44.reuse, R48 ;  /* 0x0000002c91307223 */ /* 0x080fe40000000030 */
[-C--:B------:R-:W-:Y:S02]  /*5a60*/  FFMA R53, R156, R44.reuse, R155 ;  /* 0x0000002c9c357223 */ /* 0x080fe4000000009b */
[CC--:B------:R-:W-:Y:S02]  /*5a70*/  FFMA R143, R142.reuse, R44.reuse, R143 ;  /* 0x0000002c8e8f7223 */ /* 0x0c0fe4000000008f */
        /* <DEDUP_REMOVED lines=9> */
[----:B------:R-:W-:Y:S02]  /*5b10*/  FFMA R44, R149, R44, R55 ;  /* 0x0000002c952c7223 */ /* 0x000fe40000000037 */
[----:B---3--:R-:W-:Y:S02]  /*5b20*/  FFMA R41, R151, R41, R40 ;  /* 0x0000002997297223 */ /* 0x008fe40000000028 */
[-C--:B------:R-:W-:Y:S02]  /*5b30*/  FFMA R146, R49, R45.reuse, R146 ;  /* 0x0000002d31927223 */ /* 0x080fe40000000092 */
[-C--:B------:R-:W-:Y:S02]  /*5b40*/  FFMA R40, R147, R45.reuse, R48 ;  /* 0x0000002d93287223 */ /* 0x080fe40000000030 */
[-C--:B------:R-:W-:Y:S02]  /*5b50*/  FFMA R48, R149, R45.reuse, R150 ;  /* 0x0000002d95307223 */ /* 0x080fe40000000096 */
[----:B------:R-:W-:-:S02]  /*5b60*/  FFMA R55, R142, R45, R139 ;  /* 0x0000002d8e377223 */ /* 0x000fc4000000008b */
[-C--:B------:R-:W-:Y:S01]  /*5b70*/  FFMA R143, R156, R45.reuse, R143 ;  /* 0x0000002d9c8f7223 */ /* 0x080fe2000000008f */
[----:B------:R-:W0:Y:S01]  /*5b80*/  LDS R139, [R84+0x1040] ;  /* 0x00104000548b7984 */ /* 0x000e220000000800 */
[-C--:B------:R-:W-:Y:S02]  /*5b90*/  FFMA R53, R154, R45.reuse, R53 ;  /* 0x0000002d9a357223 */ /* 0x080fe40000000035 */
[-C--:B------:R-:W-:Y:S01]  /*5ba0*/  FFMA R52, R145, R45.reuse, R52 ;  /* 0x0000002d91347223 */ /* 0x080fe20000000034 */
[----:B------:R-:W1:Y:S01]  /*5bb0*/  LDS R142, [R84+0x10c0] ;  /* 0x0010c000548e7984 */ /* 0x000e620000000800 */
[----:B------:R-:W-:Y:S02]  /*5bc0*/  FFMA R150, R151, R45, R44 ;  /* 0x0000002d97967223 */ /* 0x000fe4000000002c */
[-C--:B------:R-:W-:Y:S01]  /*5bd0*/  FFMA R152, R156, R42.reuse, R137 ;  /* 0x0000002a9c987223 */ /* 0x080fe20000000089 */
[----:B------:R-:W3:Y:S01]  /*5be0*/  LDS R44, [R84+0x1120] ;  /* 0x00112000542c7984 */ /* 0x000ee20000000800 */
[----:B------:R-:W-:-:S02]  /*5bf0*/  FFMA R161, R145, R42, R50 ;  /* 0x0000002a91a17223 */ /* 0x000fc40000000032 */
[----:B------:R-:W-:Y:S01]  /*5c00*/  FFMA R45, R149, R42, R144 ;  /* 0x0000002a952d7223 */ /* 0x000fe20000000090 */
[----:B------:R-:W4:Y:S01]  /*5c10*/  LDS R137, [R84+0x1060] ;  /* 0x0010600054897984 */ /* 0x000f220000000800 */
[----:B------:R-:W-:Y:S02]  /*5c20*/  FFMA R145, R145, R46, R146 ;  /* 0x0000002e91917223 */ /* 0x000fe40000000092 */
[----:B------:R-:W-:Y:S01]  /*5c30*/  FFMA R157, R147, R42, R140 ;  /* 0x0000002a939d7223 */ /* 0x000fe2000000008c */
[----:B------:R-:W5:Y:S01]  /*5c40*/  LDS R146, [R84+0x1080] ;  /* 0x0010800054927984 */ /* 0x000f620000000800 */
[----:B------:R-:W-:Y:S02]  /*5c50*/  FFMA R149, R149, R46, R40 ;  /* 0x0000002e95957223 */ /* 0x000fe40000000028 */
[C---:B------:R-:W-:Y:S01]  /*5c60*/  FFMA R148, R154.reuse, R42, R141 ;  /* 0x0000002a9a947223 */ /* 0x040fe2000000008d */
[----:B------:R-:W5:Y:S01]  /*5c70*/  LDS R144, [R84+0x10a0] ;  /* 0x0010a00054907984 */ /* 0x000f620000000800 */
        /* <DEDUP_REMOVED lines=8> */
[----:B------:R-:W5:Y:S01]  /*5d00*/  LDS.128 R52, [R135+0xa0] ;  /* 0x0000a00087347984 */ /* 0x000f620000000c00 */
[----:B--2---:R-:W-:-:S02]  /*5d10*/  FFMA R42, R51, R42, R41 ;  /* 0x0000002a332a7223 */ /* 0x004fc40000000029 */
[-C--:B------:R-:W-:Y:S01]  /*5d20*/  FFMA R151, R151, R46.reuse, R48 ;  /* 0x0000002e97977223 */ /* 0x080fe20000000030 */
[----:B------:R-:W2:Y:S01]  /*5d30*/  LDS R41, [R84+0x1140] ;  /* 0x0011400054297984 */ /* 0x000ea20000000800 */
[----:B------:R-:W-:-:S03]  /*5d40*/  FFMA R150, R51, R46, R150 ;  /* 0x0000002e33967223 */ /* 0x000fc60000000096 */
[----:B------:R-:W2:Y:S01]  /*5d50*/  LDS.128 R48, [R135+0x220] ;  /* 0x0002200087307984 */ /* 0x000ea20000000c00 */
[C---:B0-----:R-:W-:Y:S02]  /*5d60*/  FFMA R152, R139.reuse, R43, R152 ;  /* 0x0000002b8b987223 */ /* 0x041fe40000000098 */
[----:B------:R-:W-:Y:S02]  /*5d70*/  FFMA R139, R139, R47, R156 ;  /* 0x0000002f8b8b7223 */ /* 0x000fe4000000009c */
[C---:B-1----:R-:W-:Y:S02]  /*5d80*/  FFMA R157, R142.reuse, R43, R157 ;  /* 0x0000002b8e9d7223 */ /* 0x042fe4000000009d */
[-C--:B------:R-:W-:Y:S02]  /*5d90*/  FFMA R147, R142, R47.reuse, R147 ;  /* 0x0000002f8e937223 */ /* 0x080fe40000000093 */
[----:B---3--:R-:W-:Y:S02]  /*5da0*/  FFMA R150, R44, R47, R150 ;  /* 0x0000002f2c967223 */ /* 0x008fe40000000096 */
[----:B----4-:R-:W-:-:S02]  /*5db0*/  FFMA R153, R137, R43, R148 ;  /* 0x0000002b89997223 */ /* 0x010fc40000000094 */
[-C--:B------:R-:W-:Y:S02]  /*5dc0*/  FFMA R148, R44, R43.reuse, R42 ;  /* 0x0000002b2c947223 */ /* 0x080fe4000000002a */
[----:B-----5:R-:W-:Y:S02]  /*5dd0*/  FFMA R159, R146, R43, R159 ;  /* 0x0000002b929f7223 */ /* 0x020fe4000000009f */
[----:B------:R-:W-:Y:S02]  /*5de0*/  FFMA R141, R137, R47, R154 ;  /* 0x0000002f898d7223 */ /* 0x000fe4000000009a */
[----:B------:R-:W-:Y:S02]  /*5df0*/  FFMA R161, R144, R43, R161 ;  /* 0x0000002b90a17223 */ /* 0x000fe400000000a1 */
[----:B------:R-:W-:Y:S02]  /*5e00*/  FFMA R143, R146, R47, R143 ;  /* 0x0000002f928f7223 */ /* 0x000fe4000000008f */
[----:B------:R-:W-:-:S02]  /*5e10*/  FFMA R45, R140, R43, R45 ;  /* 0x0000002b8c2d7223 */ /* 0x000fc4000000002d */
[----:B------:R-:W-:Y:S02]  /*5e20*/  FFMA R145, R144, R47, R145 ;  /* 0x0000002f90917223 */ /* 0x000fe40000000091 */
[----:B------:R-:W-:Y:S02]  /*5e30*/  FFMA R155, R40, R43, R155 ;  /* 0x0000002b289b7223 */ /* 0x000fe4000000009b */
[----:B------:R-:W-:Y:S02]  /*5e40*/  FFMA R149, R140, R47, R149 ;  /* 0x0000002f8c957223 */ /* 0x000fe40000000095 */
[-C--:B------:R-:W-:Y:S02]  /*5e50*/  FFMA R154, R146, R52.reuse, R153 ;  /* 0x00000034929a7223 */ /* 0x080fe40000000099 */
[-C--:B------:R-:W-:Y:S02]  /*5e60*/  FFMA R152, R137, R52.reuse, R152 ;  /* 0x0000003489987223 */ /* 0x080fe40000000098 */
[----:B------:R-:W-:-:S02]  /*5e70*/  FFMA R153, R144, R52, R159 ;  /* 0x0000003490997223 */ /* 0x000fc4000000009f */
[-C--:B------:R-:W-:Y:S01]  /*5e80*/  FFMA R42, R142, R52.reuse, R161 ;  /* 0x000000348e2a7223 */ /* 0x080fe200000000a1 */
[----:B------:R-:W-:Y:S01]  /*5e90*/  LDS R159, [R84+0x1220] ;  /* 0x00122000549f7984 */ /* 0x000fe20000000800 */
[-C--:B------:R-:W-:Y:S02]  /*5ea0*/  FFMA R43, R140, R52.reuse, R157 ;  /* 0x000000348c2b7223 */ /* 0x080fe4000000009d */
[-C--:B------:R-:W-:Y:S01]  /*5eb0*/  FFMA R45, R40, R52.reuse, R45 ;  /* 0x00000034282d7223 */ /* 0x080fe2000000002d */
[----:B------:R-:W-:Y:S01]  /*5ec0*/  LDS R157, [R84+0x1240] ;  /* 0x00124000549d7984 */ /* 0x000fe20000000800 */
[----:B------:R-:W-:Y:S02]  /*5ed0*/  FFMA R46, R44, R52, R155 ;  /* 0x000000342c2e7223 */ /* 0x000fe4000000009b */
[----:B--2---:R-:W-:Y:S01]  /*5ee0*/  FFMA R52, R52, R41, R148 ;  /* 0x0000002934347223 */ /* 0x004fe20000000094 */
[----:B------:R-:W-:Y:S01]  /*5ef0*/  LDS R155, [R84+0x1260] ;  /* 0x00126000549b7984 */ /* 0x000fe20000000800 */
[----:B------:R-:W-:-:S02]  /*5f00*/  FFMA R151, R40, R47, R151 ;  /* 0x0000002f28977223 */ /* 0x000fc40000000097 */
[-C--:B------:R-:W-:Y:S01]  /*5f10*/  FFMA R139, R137, R48.reuse, R139 ;  /* 0x00000030898b7223 */ /* 0x080fe2000000008b */
[----:B------:R-:W0:Y:S01]  /*5f20*/  LDS R148, [R84+0x1160] ;  /* 0x0011600054947984 */ /* 0x000e220000000800 */
[-C--:B------:R-:W-:Y:S02]  /*5f30*/  FFMA R141, R146, R48.reuse, R141 ;  /* 0x00000030928d7223 */ /* 0x080fe4000000008d */
[-C--:B------:R-:W-:Y:S01]  /*5f40*/  FFMA R143, R144, R48.reuse, R143 ;  /* 0x00000030908f7223 */ /* 0x080fe2000000008f */
[----:B------:R-:W1:Y:S01]  /*5f50*/  LDS R47, [R84+0x1180] ;  /* 0x00118000542f7984 */ /* 0x000e620000000800 */
[----:B------:R-:W-:Y:S02]  /*5f60*/  FFMA R145, R142, R48, R145 ;  /* 0x000000308e917223 */ /* 0x000fe40000000091 */
[C---:B------:R-:W-:Y:S01]  /*5f70*/  FFMA R152, R146.reuse, R53, R152 ;  /* 0x0000003592987223 */ /* 0x040fe20000000098 */
[----:B------:R-:W-:Y:S01]  /*5f80*/  LDS R161, [R84+0x13c0] ;  /* 0x0013c00054a17984 */ /* 0x000fe20000000800 */
[----:B------:R-:W-:-:S02]  /*5f90*/  FFMA R146, R146, R49, R139 ;  /* 0x0000003192927223 */ /* 0x000fc4000000008b */
[-C--:B------:R-:W-:Y:S02]  /*5fa0*/  FFMA R147, R140, R48.reuse, R147 ;  /* 0x000000308c937223 */ /* 0x080fe40000000093 */
[-C--:B------:R-:W-:Y:S02]  /*5fb0*/  FFMA R149, R40, R48.reuse, R149 ;  /* 0x0000003028957223 */ /* 0x080fe40000000095 */
[-C--:B------:R-:W-:Y:S02]  /*5fc0*/  FFMA R156, R44, R48.reuse, R151 ;  /* 0x000000302c9c7223 */ /* 0x080fe40000000097 */
[----:B------:R-:W-:Y:S01]  /*5fd0*/  FFMA R150, R41, R48, R150 ;  /* 0x0000003029967223 */ /* 0x000fe20000000096 */
[----:B------:R-:W2:Y:S01]  /*5fe0*/  LDS R151, [R84+0x11e0] ;  /* 0x0011e00054977984 */ /* 0x000ea20000000800 */
[-C--:B------:R-:W-:Y:S02]  /*5ff0*/  FFMA R139, R144, R49.reuse, R141 ;  /* 0x00000031908b7223 */ /* 0x080fe4000000008d */
[----:B------:R-:W-:Y:S01]  /*6000*/  FFMA R141, R142, R49, R143 ;  /* 0x000000318e8d7223 */ /* 0x000fe2000000008f */
[----:B------:R-:W3:Y:S01]  /*6010*/  LDS R48, [R84+0x11a0] ;  /* 0x0011a00054307984 */ /* 0x000ee20000000800 */
[----:B------:R-:W-:-:S02]  /*6020*/  FFMA R143, R140, R53, R42 ;  /* 0x000000358c8f7223 */ /* 0x000fc4000000002a */
[----:B------:R-:W-:Y:S02]  /*6030*/  FFMA R153, R142, R53, R153 ;  /* 0x000000358e997223 */ /* 0x000fe40000000099 */
[----:B------:R-:W-:Y:S01]  /*6040*/  FFMA R140, R140, R49, R145 ;  /* 0x000000318c8c7223 */ /* 0x000fe20000000091 */
[----:B------:R-:W4:Y:S01]  /*6050*/  LDS R142, [R84+0x11c0] ;  /* 0x0011c000548e7984 */ /* 0x000f220000000800 */
[-C--:B------:R-:W-:Y:S02]  /*6060*/  FFMA R137, R144, R53.reuse, R154 ;  /* 0x0000003590897223 */ /* 0x080fe4000000009a */
[C---:B------:R-:W-:Y:S01]  /*6070*/  FFMA R144, R40.reuse, R53, R43 ;  /* 0x0000003528907223 */ /* 0x040fe2000000002b */
[----:B------:R-:W5:Y:S01]  /*6080*/  LDS R145, [R84+0x1200] ;  /* 0x0012000054917984 */ /* 0x000f620000000800 */
[----:B------:R-:W-:Y:S02]  /*6090*/  FFMA R147, R40, R49, R147 ;  /* 0x0000003128937223 */ /* 0x000fe40000000093 */
[----:B------:R-:W-:-:S02]  /*60a0*/  FFMA R154, R44, R53, R45 ;  /* 0x000000352c9a7223 */ /* 0x000fc4000000002d */
[C---:B------:R-:W-:Y:S02]  /*60b0*/  FFMA R158, R41.reuse, R53, R46 ;  /* 0x00000035299e7223 */ /* 0x040fe4000000002e */
[----:B------:R-:W-:Y:S02]  /*60c0*/  FFMA R156, R41, R49, R156 ;  /* 0x00000031299c7223 */ /* 0x000fe4000000009c */
[C---:B0-----:R-:W-:Y:S01]  /*60d0*/  FFMA R52, R148.reuse, R53, R52 ;  /* 0x0000003594347223 */ /* 0x041fe20000000034 */
[----:B------:R-:W0:Y:S01]  /*60e0*/  LDS.128 R40, [R135+0xb0] ;  /* 0x0000b00087287984 */ /* 0x000e220000000c00 */
[-C--:B------:R-:W-:Y:S02]  /*60f0*/  FFMA R150, R148, R49.reuse, R150 ;  /* 0x0000003194967223 */ /* 0x080fe40000000096 */
[----:B------:R-:W-:Y:S02]  /*6100*/  FFMA R149, R44, R49, R149 ;  /* 0x000000312c957223 */ /* 0x000fe40000000095 */
[C---:B-1----:R-:W-:Y:S01]  /*6110*/  FFMA R53, R47.reuse, R54, R152 ;  /* 0x000000362f357223 */ /* 0x042fe20000000098 */
[----:B------:R-:W-:Y:S01]  /*6120*/  LDS R49, [R84+0x1280] ;  /* 0x0012800054317984 */ /* 0x000fe20000000800 */
[----:B------:R-:W-:-:S02]  /*6130*/  FFMA R148, R47, R50, R146 ;  /* 0x000000322f947223 */ /* 0x000fc40000000092 */
[----:B------:R-:W-:Y:S01]  /*6140*/  FFMA R152, R155, R54, R52 ;  /* 0x000000369b987223 */ /* 0x000fe20000000034 */
[----:B------:R1:W0:Y:S01]  /*6150*/  LDS.128 R44, [R135+0x230] ;  /* 0x00023000872c7984 */ /* 0x0002220000000c00 */
[-C--:B------:R-:W-:Y:S02]  /*6160*/  FFMA R160, R159, R50.reuse, R149 ;  /* 0x000000329fa07223 */ /* 0x080fe40000000095 */
[-C--:B------:R-:W-:Y:S02]  /*6170*/  FFMA R156, R157, R50.reuse, R156 ;  /* 0x000000329d9c7223 */ /* 0x080fe4000000009c */
[-C--:B------:R-:W-:Y:S02]  /*6180*/  FFMA R150, R155, R50.reuse, R150 ;  /* 0x000000329b967223 */ /* 0x080fe40000000096 */
[----:B--2---:R-:W-:Y:S02]  /*6190*/  FFMA R164, R151, R50, R140 ;  /* 0x0000003297a47223 */ /* 0x004fe4000000008c */
[----:B------:R-:W-:-:S02]  /*61a0*/  FFMA R154, R159, R54, R154 ;  /* 0x000000369f9a7223 */ /* 0x000fc4000000009a */
[C---:B---3--:R-:W-:Y:S02]  /*61b0*/  FFMA R146, R48.reuse, R54, R137 ;  /* 0x0000003630927223 */ /* 0x048fe40000000089 */
[CC--:B------:R-:W-:Y:S02]  /*61c0*/  FFMA R139, R48.reuse, R50.reuse, R139 ;  /* 0x00000032308b7223 */ /* 0x0c0fe4000000008b */
[----:B------:R-:W-:Y:S02]  /*61d0*/  FFMA R137, R48, R51, R148 ;  /* 0x0000003330897223 */ /* 0x000fe40000000094 */
[C---:B----4-:R-:W-:Y:S02]  /*61e0*/  FFMA R52, R142.reuse, R50, R141 ;  /* 0x000000328e347223 */ /* 0x050fe4000000008d */
[----:B------:R-:W-:Y:S02]  /*61f0*/  FFMA R146, R142, R55, R146 ;  /* 0x000000378e927223 */ /* 0x000fe40000000092 */
[----:B-----5:R-:W-:-:S02]  /*6200*/  FFMA R144, R145, R54, R144 ;  /* 0x0000003691907223 */ /* 0x020fc40000000090 */
[----:B------:R-:W-:Y:S02]  /*6210*/  FFMA R141, R142, R51, R139 ;  /* 0x000000338e8d7223 */ /* 0x000fe4000000008b */
[----:B------:R-:W-:Y:S02]  /*6220*/  FFMA R148, R151, R54, R143 ;  /* 0x0000003697947223 */ /* 0x000fe4000000008f */
[-C--:B------:R-:W-:Y:S02]  /*6230*/  FFMA R53, R48, R55.reuse, R53 ;  /* 0x0000003730357223 */ /* 0x080fe40000000035 */
[-C--:B-1----:R-:W-:Y:S02]  /*6240*/  FFMA R135, R159, R55.reuse, R144 ;  /* 0x000000379f877223 */ /* 0x082fe40000000090 */
[----:B0-----:R-:W-:Y:S02]  /*6250*/  FFMA R144, R151, R40, R146 ;  /* 0x0000002897907223 */ /* 0x001fe40000000092 */
[----:B------:R-:W-:-:S02]  /*6260*/  FFMA R140, R145, R55, R148 ;  /* 0x00000037918c7223 */ /* 0x000fc40000000094 */
[C---:B------:R-:W-:Y:S02]  /*6270*/  FFMA R148, R151.reuse, R51, R52 ;  /* 0x0000003397947223 */ /* 0x040fe40000000034 */
[C---:B------:R-:W-:Y:S02]  /*6280*/  FFMA R52, R142.reuse, R40, R53 ;  /* 0x000000288e347223 */ /* 0x040fe40000000035 */
[----:B------:R-:W-:Y:S01]  /*6290*/  LDS R53, [R84+0x12c0] ;  /* 0x0012c00054357984 */ /* 0x000fe20000000800 */
[----:B------:R-:W-:Y:S02]  /*62a0*/  FFMA R146, R151, R44, R141 ;  /* 0x0000002c97927223 */ /* 0x000fe4000000008d */
[C---:B------:R-:W-:Y:S01]  /*62b0*/  FFMA R48, R142.reuse, R54, R153 ;  /* 0x000000368e307223 */ /* 0x040fe20000000099 */
[----:B------:R-:W0:Y:S01]  /*62c0*/  LDS R141, [R84+0x12a0] ;  /* 0x0012a000548d7984 */ /* 0x000e220000000800 */
[----:B------:R-:W-:Y:S02]  /*62d0*/  FFMA R142, R142, R44, R137 ;  /* 0x0000002c8e8e7223 */ /* 0x000fe40000000089 */
[----:B------:R-:W-:Y:S01]  /*62e0*/  FFMA R162, R145, R50, R147 ;  /* 0x0000003291a27223 */ /* 0x000fe20000000093 */
[----:B------:R-:W1:Y:S01]  /*62f0*/  LDS R137, [R84+0x12e0] ;  /* 0x0012e00054897984 */ /* 0x000e620000000800 */
[----:B------:R-:W-:-:S02]  /*6300*/  FFMA R158, R157, R54, R158 ;  /* 0x000000369d9e7223 */ /* 0x000fc4000000009e */
[-C--:B------:R-:W-:Y:S02]  /*6310*/  FFMA R164, R145, R51.reuse, R164 ;  /* 0x0000003391a47223 */ /* 0x080fe400000000a4 */
[-C--:B------:R-:W-:Y:S02]  /*6320*/  FFMA R147, R159, R51.reuse, R162 ;  /* 0x000000339f937223 */ /* 0x080fe400000000a2 */
[-C--:B------:R-:W-:Y:S02]  /*6330*/  FFMA R139, R157, R51.reuse, R160 ;  /* 0x000000339d8b7223 */ /* 0x080fe400000000a0 */
[-C--:B------:R-:W-:Y:S02]  /*6340*/  FFMA R50, R155, R51.reuse, R156 ;  /* 0x000000339b327223 */ /* 0x080fe4000000009c */
[----:B------:R-:W-:Y:S01]  /*6350*/  FFMA R51, R49, R51, R150 ;  /* 0x0000003331337223 */ /* 0x000fe20000000096 */
[----:B------:R-:W-:Y:S01]  /*6360*/  LDS R156, [R84+0x1360] ;  /* 0x00136000549c7984 */ /* 0x000fe20000000800 */
[----:B------:R-:W-:-:S02]  /*6370*/  FFMA R143, R151, R55, R48 ;  /* 0x00000037978f7223 */ /* 0x000fc40000000030 */
[-C--:B------:R-:W-:Y:S01]  /*6380*/  FFMA R54, R157, R55.reuse, R154 ;  /* 0x000000379d367223 */ /* 0x080fe2000000009a */
[----:B------:R-:W2:Y:S01]  /*6390*/  LDS R150, [R84+0x1300] ;  /* 0x0013000054967984 */ /* 0x000ea20000000800 */
[-C--:B------:R-:W-:Y:S02]  /*63a0*/  FFMA R48, R155, R55.reuse, R158 ;  /* 0x000000379b307223 */ /* 0x080fe4000000009e */
[----:B------:R-:W-:Y:S01]  /*63b0*/  FFMA R55, R49, R55, R152 ;  /* 0x0000003731377223 */ /* 0x000fe20000000098 */
[----:B------:R-:W-:Y:S01]  /*63c0*/  LDS R154, [R84+0x1340] ;  /* 0x00134000549a7984 */ /* 0x000fe20000000800 */
[C---:B------:R-:W-:Y:S02]  /*63d0*/  FFMA R143, R145.reuse, R40, R143 ;  /* 0x00000028918f7223 */ /* 0x040fe4000000008f */
[----:B------:R-:W-:Y:S01]  /*63e0*/  FFMA R145, R145, R44, R148 ;  /* 0x0000002c91917223 */ /* 0x000fe20000000094 */
[----:B------:R-:W3:Y:S01]  /*63f0*/  LDS R152, [R84+0x1320] ;  /* 0x0013200054987984 */ /* 0x000ee20000000800 */
[----:B------:R-:W-:-:S02]  /*6400*/  FFMA R148, R159, R40, R140 ;  /* 0x000000289f947223 */ /* 0x000fc4000000008c */
[-C--:B------:R-:W-:Y:S02]  /*6410*/  FFMA R48, R49, R40.reuse, R48 ;  /* 0x0000002831307223 */ /* 0x080fe40000000030 */
[----:B------:R-:W-:Y:S02]  /*6420*/  FFMA R140, R157, R40, R135 ;  /* 0x000000289d8c7223 */ /* 0x000fe40000000087 */
[-C--:B------:R-:W-:Y:S02]  /*6430*/  FFMA R49, R49, R44.reuse, R50 ;  /* 0x0000002c31317223 */ /* 0x080fe40000000032 */
[-C--:B------:R-:W-:Y:S01]  /*6440*/  FFMA R159, R159, R44.reuse, R164 ;  /* 0x0000002c9f9f7223 */ /* 0x080fe200000000a4 */
[----:B------:R-:W4:Y:S01]  /*6450*/  LDS R50, [R84+0x1380] ;  /* 0x0013800054327984 */ /* 0x000f220000000800 */
[-C--:B------:R-:W-:Y:S02]  /*6460*/  FFMA R157, R157, R44.reuse, R147 ;  /* 0x0000002c9d9d7223 */ /* 0x080fe40000000093 */
[----:B------:R-:W-:-:S02]  /*6470*/  FFMA R139, R155, R44, R139 ;  /* 0x0000002c9b8b7223 */ /* 0x000fc4000000008b */
[----:B0-----:R-:W-:Y:S02]  /*6480*/  FFMA R51, R141, R44, R51 ;  /* 0x0000002c8d337223 */ /* 0x001fe40000000033 */
[----:B------:R-:W0:Y:S01]  /*6490*/  LDS R44, [R84+0x13a0] ;  /* 0x0013a000542c7984 */ /* 0x000e220000000800 */
[----:B------:R-:W-:Y:S02]  /*64a0*/  FFMA R52, R53, R41, R52 ;  /* 0x0000002935347223 */ /* 0x000fe40000000034 */
[----:B------:R-:W-:Y:S02]  /*64b0*/  FFMA R54, R155, R40, R54 ;  /* 0x000000289b367223 */ /* 0x000fe40000000036 */
[----:B-1----:R-:W-:Y:S02]  /*64c0*/  FFMA R155, R137, R42, R52 ;  /* 0x0000002a899b7223 */ /* 0x002fe40000000034 */
[----:B------:R-:W1:Y:S01]  /*64d0*/  LDS R52, [R84+0x13e0] ;  /* 0x0013e00054347984 */ /* 0x000e620000000800 */
[----:B------:R-:W-:-:S02]  /*64e0*/  FFMA R40, R40, R141, R55 ;  /* 0x0000008d28287223 */ /* 0x000fc40000000037 */
[-C--:B------:R-:W-:Y:S02]  /*64f0*/  FFMA R55, R137, R45.reuse, R146 ;  /* 0x0000002d89377223 */ /* 0x080fe40000000092 */
[----:B------:R-:W-:Y:S02]  /*6500*/  FFMA R142, R53, R45, R142 ;  /* 0x0000002d358e7223 */ /* 0x000fe4000000008e */
[-C--:B------:R-:W-:Y:S02]  /*6510*/  FFMA R53, R137, R41.reuse, R144 ;  /* 0x0000002989357223 */ /* 0x080fe40000000090 */
[C---:B--2---:R-:W-:Y:S02]  /*6520*/  FFMA R143, R150.reuse, R41, R143 ;  /* 0x00000029968f7223 */ /* 0x044fe4000000008f */
[C---:B------:R-:W-:Y:S02]  /*6530*/  FFMA R55, R150.reuse, R46, R55 ;  /* 0x0000002e96377223 */ /* 0x040fe40000000037 */
[----:B------:R-:W-:-:S02]  /*6540*/  FFMA R135, R150, R45, R145 ;  /* 0x0000002d96877223 */ /* 0x000fc40000000091 */
[-C--:B------:R-:W-:Y:S02]  /*6550*/  FFMA R153, R150, R42.reuse, R53 ;  /* 0x0000002a96997223 */ /* 0x080fe40000000035 */
[C---:B---3--:R-:W-:Y:S02]  /*6560*/  FFMA R151, R152.reuse, R42, R143 ;  /* 0x0000002a98977223 */ /* 0x048fe4000000008f */
[C---:B------:R-:W-:Y:S02]  /*6570*/  FFMA R143, R152.reuse, R47, R55 ;  /* 0x0000002f988f7223 */ /* 0x040fe40000000037 */
[CC--:B------:R-:W-:Y:S02]  /*6580*/  FFMA R53, R152.reuse, R41.reuse, R148 ;  /* 0x0000002998357223 */ /* 0x0c0fe40000000094 */
[----:B------:R-:W-:Y:S02]  /*6590*/  FFMA R135, R152, R46, R135 ;  /* 0x0000002e98877223 */ /* 0x000fe40000000087 */
[----:B------:R-:W-:-:S02]  /*65a0*/  FFMA R55, R154, R41, R140 ;  /* 0x000000299a377223 */ /* 0x000fc4000000008c */
[C---:B------:R-:W-:Y:S02]  /*65b0*/  FFMA R157, R154.reuse, R45, R157 ;  /* 0x0000002d9a9d7223 */ /* 0x040fe4000000009d */
[CC--:B------:R-:W-:Y:S02]  /*65c0*/  FFMA R149, R154.reuse, R42.reuse, R53 ;  /* 0x0000002a9a957223 */ /* 0x0c0fe40000000035 */
[----:B------:R-:W-:Y:S02]  /*65d0*/  FFMA R141, R154, R47, R135 ;  /* 0x0000002f9a8d7223 */ /* 0x000fe40000000087 */
[----:B------:R-:W-:Y:S02]  /*65e0*/  FFMA R147, R156, R42, R55 ;  /* 0x0000002a9c937223 */ /* 0x000fe40000000037 */
[----:B------:R-:W-:Y:S02]  /*65f0*/  FFMA R159, R152, R45, R159 ;  /* 0x0000002d989f7223 */ /* 0x000fe4000000009f */
[----:B------:R-:W-:-:S02]  /*6600*/  FFMA R53, R156, R41, R54 ;  /* 0x000000299c357223 */ /* 0x000fc40000000036 */
[C---:B------:R-:W-:Y:S02]  /*6610*/  FFMA R135, R156.reuse, R45, R139 ;  /* 0x0000002d9c877223 */ /* 0x040fe4000000008b */
[----:B------:R-:W-:Y:S02]  /*6620*/  FFMA R157, R156, R46, R157 ;  /* 0x0000002e9c9d7223 */ /* 0x000fe4000000009d */
[C---:B----4-:R-:W-:Y:S02]  /*6630*/  FFMA R55, R50.reuse, R41, R48 ;  /* 0x0000002932377223 */ /* 0x050fe40000000030 */
[----:B------:R-:W-:Y:S02]  /*6640*/  FFMA R49, R50, R45, R49 ;  /* 0x0000002d32317223 */ /* 0x000fe40000000031 */
[C---:B0-----:R-:W-:Y:S02]  /*6650*/  FFMA R40, R44.reuse, R41, R40 ;  /* 0x000000292c287223 */ /* 0x041fe40000000028 */
[----:B------:R-:W-:-:S02]  /*6660*/  FFMA R51, R44, R45, R51 ;  /* 0x0000002d2c337223 */ /* 0x000fc40000000033 */
[-C--:B------:R-:W-:Y:S02]  /*6670*/  FFMA R142, R137, R46.reuse, R142 ;  /* 0x0000002e898e7223 */ /* 0x080fe4000000008e */
[----:B------:R-:W-:Y:S02]  /*6680*/  FFMA R159, R154, R46, R159 ;  /* 0x0000002e9a9f7223 */ /* 0x000fe4000000009f */
[C---:B------:R-:W-:Y:S02]  /*6690*/  FFMA R53, R50.reuse, R42, R53 ;  /* 0x0000002a32357223 */ /* 0x040fe40000000035 */
[C---:B------:R-:W-:Y:S02]  /*66a0*/  FFMA R135, R50.reuse, R46, R135 ;  /* 0x0000002e32877223 */ /* 0x040fe40000000087 */
[C---:B------:R-:W-:Y:S02]  /*66b0*/  FFMA R147, R50.reuse, R43, R147 ;  /* 0x0000002b32937223 */ /* 0x040fe40000000093 */
[----:B------:R-:W-:-:S02]  /*66c0*/  FFMA R137, R50, R47, R157 ;  /* 0x0000002f32897223 */ /* 0x000fc4000000009d */
[C---:B------:R-:W-:Y:S02]  /*66d0*/  FFMA R48, R44.reuse, R42, R55 ;  /* 0x0000002a2c307223 */ /* 0x040fe40000000037 */
[----:B------:R-:W-:Y:S02]  /*66e0*/  FFMA R50, R44, R46, R49 ;  /* 0x0000002e2c327223 */ /* 0x000fe40000000031 */
[C---:B------:R-:W-:Y:S02]  /*66f0*/  FFMA R40, R161.reuse, R42, R40 ;  /* 0x0000002aa1287223 */ /* 0x040fe40000000028 */
[C---:B------:R-:W-:Y:S02]  /*6700*/  FFMA R51, R161.reuse, R46, R51 ;  /* 0x0000002ea1337223 */ /* 0x040fe40000000033 */
[----:B------:R-:W-:Y:S02]  /*6710*/  FFMA R139, R156, R47, R159 ;  /* 0x0000002f9c8b7223 */ /* 0x000fe4000000009f */
[----:B------:R-:W-:-:S02]  /*6720*/  FFMA R163, R161, R43, R48 ;  /* 0x0000002ba1a37223 */ /* 0x000fc40000000030 */
[C---:B------:R-:W-:Y:S02]  /*6730*/  FFMA R155, R150.reuse, R43, R155 ;  /* 0x0000002b969b7223 */ /* 0x040fe4000000009b */
[----:B------:R-:W-:Y:S02]  /*6740*/  FFMA R145, R150, R47, R142 ;  /* 0x0000002f96917223 */ /* 0x000fe4000000008e */
[-C--:B------:R-:W-:Y:S02]  /*6750*/  FFMA R153, R152, R43.reuse, R153 ;  /* 0x0000002b98997223 */ /* 0x080fe40000000099 */
[-C--:B------:R-:W-:Y:S02]  /*6760*/  FFMA R151, R154, R43.reuse, R151 ;  /* 0x0000002b9a977223 */ /* 0x080fe40000000097 */
[-C--:B------:R-:W-:Y:S02]  /*6770*/  FFMA R149, R156, R43.reuse, R149 ;  /* 0x0000002b9c957223 */ /* 0x080fe40000000095 */
[----:B------:R-:W-:-:S02]  /*6780*/  FFMA R159, R44, R43, R53 ;  /* 0x0000002b2c9f7223 */ /* 0x000fc40000000035 */
[-C--:B------:R-:W-:Y:S02]  /*6790*/  FFMA R157, R44, R47.reuse, R135 ;  /* 0x0000002f2c9d7223 */ /* 0x080fe40000000087 */
[----:B------:R-:W-:Y:S02]  /*67a0*/  FFMA R161, R161, R47, R50 ;  /* 0x0000002fa1a17223 */ /* 0x000fe40000000032 */
[C---:B-1----:R-:W-:Y:S02]  /*67b0*/  FFMA R165, R52.reuse, R43, R40 ;  /* 0x0000002b34a57223 */ /* 0x042fe40000000028 */
[----:B------:R-:W-:Y:S01]  /*67c0*/  FFMA R140, R52, R47, R51 ;  /* 0x0000002f348c7223 */ /* 0x000fe20000000033 */
[----:B------:R-:W-:Y:S01]  /*67d0*/  @P0 CALL.REL.NOINC `(.L_x_0) ;  /* 0x0000001000000944 */ /* 0x000fe20003c00000 */
[----:B------:R-:W-:Y:S05]  /*67e0*/  BRA `(.L_x_1) ;  /* 0xffffc42000007947 */ /* 0x000fea000383ffff */
.L_x_0:
[----:B------:R-:W-:-:S04]  /*67f0*/  IADD3 R82, R82, 0x1, RZ ;  /* 0x0000000152527810 */ /* 0x000fc80007ffe0ff */
[----:B------:R-:W-:-:S13]  /*6800*/  ISETP.GE.U32.AND P0, PT, R82, 0x3, PT ;  /* 0x000000035200780c */ /* 0x000fda0003f06070 */
[----:B------:R-:W-:Y:S01]  /*6810*/  @P0 CALL.REL.NOINC `(.L_x_2) ;  /* 0x0000001000000944 */ /* 0x000fe20003c00000 */
[----:B------:R-:W-:Y:S05]  /*6820*/  BRA `(.L_x_3) ;  /* 0xffffb30000007947 */ /* 0x000fea000383ffff */
.L_x_2:
[----:B------:R-:W-:-:S04]  /*6830*/  IADD3 R35, R35, 0x1, RZ ;  /* 0x0000000123237810 */ /* 0x000fc80007ffe0ff */
[----:B------:R-:W-:-:S13]  /*6840*/  ISETP.GE.U32.AND P0, PT, R35, 0x2, PT ;  /* 0x000000022300780c */ /* 0x000fda0003f06070 */
[----:B------:R-:W-:Y:S01]  /*6850*/  @P0 CALL.REL.NOINC `(.L_x_4) ;  /* 0x0000001000000944 */ /* 0x000fe20003c00000 */
[----:B------:R-:W-:Y:S05]  /*6860*/  BRA `(.L_x_5) ;  /* 0xffffb2b000007947 */ /* 0x000fea000383ffff */
.L_x_4:
[----:B------:R-:W0:Y:S01]  /*6870*/  S2R R0, SR_TID.X ;  /* 0x0000000000007919 */ /* 0x000e220000002100 */
[----:B------:R-:W-:-:S03]  /*6880*/  HFMA2.MMA R2, -RZ, RZ, 0, 0 ;  /* 0x00000000ff027435 */ /* 0x000fc600000001ff */
[----:B------:R-:W1:Y:S01]  /*6890*/  S2R R3, SR_CTAID.X ;  /* 0x0000000000037919 */ /* 0x000e620000002500 */
[----:B0-----:R-:W-:Y:S01]  /*68a0*/  SHF.R.S32.HI R0, RZ, 0x3, R0 ;  /* 0x00000003ff007819 */ /* 0x001fe20000011400 */
[----:B-1----:R-:W-:-:S04]  /*68b0*/  IMAD R3, R138, -0x31, R3 ;  /* 0xffffffcf8a037824 */ /* 0x002fc800078e0203 */
[----:B------:R-:W-:Y:S02]  /*68c0*/  IMAD R133, R0, 0x1880, R133 ;  /* 0x0000188000857824 */ /* 0x000fe400078e0285 */
[----:B------:R-:W-:-:S04]  /*68d0*/  IMAD.HI R2, R3, -0x6db6db6d, R2 ;  /* 0x9249249303027827 */ /* 0x000fc800078e0202 */
[----:B------:R-:W-:Y:S01]  /*68e0*/  IMAD R133, R138, 0x18800, R133 ;  /* 0x000188008a857824 */ /* 0x000fe200078e0285 */
[----:B------:R-:W-:-:S04]  /*68f0*/  SHF.R.U32.HI R3, RZ, 0x1f, R2 ;  /* 0x0000001fff037819 */ /* 0x000fc80000011602 */
[----:B------:R-:W-:Y:S02]  /*6900*/  LEA R133, R136, R133, 0x3 ;  /* 0x0000008588857211 */ /* 0x000fe400078e18ff */
[----:B------:R-:W-:-:S05]  /*6910*/  LEA.HI.SX32 R2, R2, R3, 0x1e ;  /* 0x0000000302027211 */ /* 0x000fca00078ff2ff */
[----:B------:R-:W-:-:S04]  /*6920*/  IMAD R2, R2, 0x1c0, R133 ;  /* 0x000001c002027824 */ /* 0x000fc800078e0285 */
[----:B------:R-:W-:-:S05]  /*6930*/  IMAD.WIDE R2, R2, R83, c[0x0][0x170] ;  /* 0x00005c0002027625 */ /* 0x000fca00078e0253 */
[----:B------:R-:W-:Y:S04]  /*6940*/  STG.E [R2.64], R155 ;  /* 0x0000009b02007986 */ /* 0x000fe8000c101904 */
[----:B------:R-:W-:Y:S04]  /*6950*/  STG.E [R2.64+0xe0], R153 ;  /* 0x0000e09902007986 */ /* 0x000fe8000c101904 */
        /* <DEDUP_REMOVED lines=13> */
[----:B------:R-:W-:Y:S01]  /*6a30*/  STG.E [R2.64+0x3720], R140 ;  /* 0x0037208c02007986 */ /* 0x000fe2000c101904 */
[----:B------:R-:W-:Y:S05]  /*6a40*/  EXIT ;  /* 0x000000000000794d */ /* 0x000fea0003800000 */
.L_x_6:
[----:B------:R-:W-:-:S00]  /*6a50*/  BRA `(.L_x_6) ;  /* 0xfffffff000007947 */ /* 0x000fc0000383ffff */
[----:B------:R-:W-:-:S00]  /*6a60*/  NOP ;  /* 0x0000000000007918 */ /* 0x000fc00000000000 */
        /* <DEDUP_REMOVED lines=9> */
.L_x_7:


//--------------------- .nv.shared.candidate7     --------------------------
	.section	.nv.shared.candidate7,"aw",@nobits
	.align	4
.nv.shared.candidate7:
	.zero		22528
